//
// Generated by NVIDIA NVVM Compiler
//
// Compiler Build ID: CL-36424714
// Cuda compilation tools, release 13.0, V13.0.88
// Based on NVVM 20.0.0
//

.version 9.0
.target sm_100
.address_size 64

	// .globl	_Z23d_generate_mv_one_framePhS_Piii
// _ZZ23d_generate_mv_one_framePhS_PiiiE16reference_blocks has been demoted
// _ZZ23d_generate_mv_one_framePhS_PiiiE13currunt_block has been demoted
// _ZZ23d_generate_mv_one_framePhS_PiiiE10sub_result has been demoted

.visible .entry _Z23d_generate_mv_one_framePhS_Piii(
	.param .u64 .ptr .align 1 _Z23d_generate_mv_one_framePhS_Piii_param_0,
	.param .u64 .ptr .align 1 _Z23d_generate_mv_one_framePhS_Piii_param_1,
	.param .u64 .ptr .align 1 _Z23d_generate_mv_one_framePhS_Piii_param_2,
	.param .u32 _Z23d_generate_mv_one_framePhS_Piii_param_3,
	.param .u32 _Z23d_generate_mv_one_framePhS_Piii_param_4
)
{
	.reg .pred 	%p<37>;
	.reg .b16 	%rs<130>;
	.reg .b32 	%r<188>;
	.reg .b64 	%rd<19>;
	// demoted variable
	.shared .align 1 .b8 _ZZ23d_generate_mv_one_framePhS_PiiiE16reference_blocks[192];
	// demoted variable
	.shared .align 1 .b8 _ZZ23d_generate_mv_one_framePhS_PiiiE13currunt_block[16];
	// demoted variable
	.shared .align 1 .b8 _ZZ23d_generate_mv_one_framePhS_PiiiE10sub_result[75];
	ld.param.u64 	%rd2, [_Z23d_generate_mv_one_framePhS_Piii_param_0];
	ld.param.u64 	%rd3, [_Z23d_generate_mv_one_framePhS_Piii_param_1];
	ld.param.u64 	%rd4, [_Z23d_generate_mv_one_framePhS_Piii_param_2];
	ld.param.u32 	%r73, [_Z23d_generate_mv_one_framePhS_Piii_param_3];
	ld.param.u32 	%r74, [_Z23d_generate_mv_one_framePhS_Piii_param_4];
	mov.u32 	%r1, %ctaid.x;
	shl.b32 	%r2, %r1, 2;
	mov.u32 	%r3, %ctaid.y;
	shl.b32 	%r4, %r3, 2;
	mov.u32 	%r5, %tid.x;
	mov.u32 	%r6, %tid.y;
	mov.u32 	%r7, %tid.z;
	add.s32 	%r75, %r2, %r5;
	add.s32 	%r9, %r75, -2;
	add.s32 	%r76, %r4, %r6;
	add.s32 	%r11, %r76, -2;
	setp.lt.s32 	%p1, %r75, 2;
	setp.ge.s32 	%p2, %r9, %r74;
	or.pred  	%p3, %p1, %p2;
	setp.lt.u32 	%p4, %r76, 2;
	or.pred  	%p5, %p3, %p4;
	setp.ge.s32 	%p6, %r11, %r73;
	shl.b32 	%r77, %r7, 6;
	mov.u32 	%r78, _ZZ23d_generate_mv_one_framePhS_PiiiE16reference_blocks;
	add.s32 	%r79, %r78, %r77;
	shl.b32 	%r80, %r6, 3;
	add.s32 	%r81, %r79, %r80;
	add.s32 	%r12, %r81, %r5;
	or.pred  	%p7, %p5, %p6;
	@%p7 bra 	$L__BB0_2;
	cvta.to.global.u64 	%rd5, %rd3;
	sub.s32 	%r82, 2, %r7;
	mad.lo.s32 	%r83, %r73, %r82, %r11;
	mad.lo.s32 	%r84, %r83, %r74, %r9;
	cvt.s64.s32 	%rd6, %r84;
	add.s64 	%rd7, %rd5, %rd6;
	ld.global.u8 	%rs1, [%rd7];
	st.shared.u8 	[%r12], %rs1;
$L__BB0_2:
	or.b32  	%r13, %r6, %r5;
	and.b32  	%r85, %r13, 1020;
	or.b32  	%r86, %r85, %r7;
	setp.ne.s32 	%p8, %r86, 0;
	@%p8 bra 	$L__BB0_4;
	mad.lo.s32 	%r87, %r74, %r76, %r75;
	cvt.s64.s32 	%rd8, %r87;
	cvta.to.global.u64 	%rd9, %rd2;
	add.s64 	%rd10, %rd9, %rd8;
	ld.global.u8 	%rs2, [%rd10];
	shl.b32 	%r88, %r6, 2;
	mov.u32 	%r89, _ZZ23d_generate_mv_one_framePhS_PiiiE13currunt_block;
	add.s32 	%r90, %r89, %r88;
	add.s32 	%r91, %r90, %r5;
	st.shared.u8 	[%r91], %rs2;
$L__BB0_4:
	bar.sync 	0;
	max.u32 	%r93, %r5, %r6;
	setp.gt.u32 	%p9, %r93, 4;
	@%p9 bra 	$L__BB0_6;
	mov.u32 	%r94, _ZZ23d_generate_mv_one_framePhS_PiiiE10sub_result;
	mad.lo.s32 	%r95, %r7, 25, %r94;
	mad.lo.s32 	%r96, %r6, 5, %r95;
	add.s32 	%r97, %r96, %r5;
	ld.shared.u8 	%rs3, [_ZZ23d_generate_mv_one_framePhS_PiiiE13currunt_block];
	ld.shared.u8 	%rs5, [%r12];
	min.u16 	%rs7, %rs3, %rs5;
	max.u16 	%rs8, %rs3, %rs5;
	sub.s16 	%rs9, %rs8, %rs7;
	ld.shared.u8 	%rs10, [_ZZ23d_generate_mv_one_framePhS_PiiiE13currunt_block+1];
	ld.shared.u8 	%rs12, [%r12+1];
	min.u16 	%rs14, %rs10, %rs12;
	max.u16 	%rs15, %rs10, %rs12;
	sub.s16 	%rs16, %rs15, %rs14;
	add.s16 	%rs17, %rs9, %rs16;
	ld.shared.u8 	%rs18, [_ZZ23d_generate_mv_one_framePhS_PiiiE13currunt_block+2];
	ld.shared.u8 	%rs20, [%r12+2];
	min.u16 	%rs22, %rs18, %rs20;
	max.u16 	%rs23, %rs18, %rs20;
	sub.s16 	%rs24, %rs23, %rs22;
	add.s16 	%rs25, %rs17, %rs24;
	ld.shared.u8 	%rs26, [_ZZ23d_generate_mv_one_framePhS_PiiiE13currunt_block+3];
	ld.shared.u8 	%rs28, [%r12+3];
	min.u16 	%rs30, %rs26, %rs28;
	max.u16 	%rs31, %rs26, %rs28;
	sub.s16 	%rs32, %rs31, %rs30;
	add.s16 	%rs33, %rs25, %rs32;
	ld.shared.u8 	%rs34, [_ZZ23d_generate_mv_one_framePhS_PiiiE13currunt_block+4];
	ld.shared.u8 	%rs36, [%r12+8];
	min.u16 	%rs38, %rs34, %rs36;
	max.u16 	%rs39, %rs34, %rs36;
	sub.s16 	%rs40, %rs39, %rs38;
	add.s16 	%rs41, %rs33, %rs40;
	ld.shared.u8 	%rs42, [_ZZ23d_generate_mv_one_framePhS_PiiiE13currunt_block+5];
	ld.shared.u8 	%rs44, [%r12+9];
	min.u16 	%rs46, %rs42, %rs44;
	max.u16 	%rs47, %rs42, %rs44;
	sub.s16 	%rs48, %rs47, %rs46;
	add.s16 	%rs49, %rs41, %rs48;
	ld.shared.u8 	%rs50, [_ZZ23d_generate_mv_one_framePhS_PiiiE13currunt_block+6];
	ld.shared.u8 	%rs52, [%r12+10];
	min.u16 	%rs54, %rs50, %rs52;
	max.u16 	%rs55, %rs50, %rs52;
	sub.s16 	%rs56, %rs55, %rs54;
	add.s16 	%rs57, %rs49, %rs56;
	ld.shared.u8 	%rs58, [_ZZ23d_generate_mv_one_framePhS_PiiiE13currunt_block+7];
	ld.shared.u8 	%rs60, [%r12+11];
	min.u16 	%rs62, %rs58, %rs60;
	max.u16 	%rs63, %rs58, %rs60;
	sub.s16 	%rs64, %rs63, %rs62;
	add.s16 	%rs65, %rs57, %rs64;
	ld.shared.u8 	%rs66, [_ZZ23d_generate_mv_one_framePhS_PiiiE13currunt_block+8];
	ld.shared.u8 	%rs68, [%r12+16];
	min.u16 	%rs70, %rs66, %rs68;
	max.u16 	%rs71, %rs66, %rs68;
	sub.s16 	%rs72, %rs71, %rs70;
	add.s16 	%rs73, %rs65, %rs72;
	ld.shared.u8 	%rs74, [_ZZ23d_generate_mv_one_framePhS_PiiiE13currunt_block+9];
	ld.shared.u8 	%rs76, [%r12+17];
	min.u16 	%rs78, %rs74, %rs76;
	max.u16 	%rs79, %rs74, %rs76;
	sub.s16 	%rs80, %rs79, %rs78;
	add.s16 	%rs81, %rs73, %rs80;
	ld.shared.u8 	%rs82, [_ZZ23d_generate_mv_one_framePhS_PiiiE13currunt_block+10];
	ld.shared.u8 	%rs84, [%r12+18];
	min.u16 	%rs86, %rs82, %rs84;
	max.u16 	%rs87, %rs82, %rs84;
	sub.s16 	%rs88, %rs87, %rs86;
	add.s16 	%rs89, %rs81, %rs88;
	ld.shared.u8 	%rs90, [_ZZ23d_generate_mv_one_framePhS_PiiiE13currunt_block+11];
	ld.shared.u8 	%rs92, [%r12+19];
	min.u16 	%rs94, %rs90, %rs92;
	max.u16 	%rs95, %rs90, %rs92;
	sub.s16 	%rs96, %rs95, %rs94;
	add.s16 	%rs97, %rs89, %rs96;
	ld.shared.u8 	%rs98, [_ZZ23d_generate_mv_one_framePhS_PiiiE13currunt_block+12];
	ld.shared.u8 	%rs100, [%r12+24];
	min.u16 	%rs102, %rs98, %rs100;
	max.u16 	%rs103, %rs98, %rs100;
	sub.s16 	%rs104, %rs103, %rs102;
	add.s16 	%rs105, %rs97, %rs104;
	ld.shared.u8 	%rs106, [_ZZ23d_generate_mv_one_framePhS_PiiiE13currunt_block+13];
	ld.shared.u8 	%rs108, [%r12+25];
	min.u16 	%rs110, %rs106, %rs108;
	max.u16 	%rs111, %rs106, %rs108;
	sub.s16 	%rs112, %rs111, %rs110;
	add.s16 	%rs113, %rs105, %rs112;
	ld.shared.u8 	%rs114, [_ZZ23d_generate_mv_one_framePhS_PiiiE13currunt_block+14];
	ld.shared.u8 	%rs116, [%r12+26];
	min.u16 	%rs118, %rs114, %rs116;
	max.u16 	%rs119, %rs114, %rs116;
	sub.s16 	%rs120, %rs119, %rs118;
	add.s16 	%rs121, %rs113, %rs120;
	ld.shared.u8 	%rs122, [_ZZ23d_generate_mv_one_framePhS_PiiiE13currunt_block+15];
	ld.shared.u8 	%rs124, [%r12+27];
	min.u16 	%rs126, %rs122, %rs124;
	max.u16 	%rs127, %rs122, %rs124;
	sub.s16 	%rs128, %rs127, %rs126;
	add.s16 	%rs129, %rs121, %rs128;
	st.shared.u8 	[%r97], %rs129;
$L__BB0_6:
	bar.sync 	0;
	or.b32  	%r98, %r13, %r7;
	setp.ne.s32 	%p10, %r98, 0;
	@%p10 bra 	$L__BB0_59;
	cvta.to.global.u64 	%rd11, %rd4;
	mul.lo.s32 	%r102, %r74, %r3;
	shr.u32 	%r103, %r102, 2;
	add.s32 	%r104, %r103, %r1;
	mul.lo.s32 	%r105, %r104, 3;
	mul.wide.u32 	%rd12, %r105, 4;
	add.s64 	%rd13, %rd11, %rd12;
	mov.b32 	%r106, 0;
	st.global.u32 	[%rd13], %r106;
	add.s32 	%r107, %r105, 1;
	mul.wide.u32 	%rd14, %r107, 4;
	add.s64 	%rd15, %rd11, %rd14;
	st.global.u32 	[%rd15], %r106;
	add.s32 	%r108, %r105, 2;
	mul.wide.u32 	%rd16, %r108, 4;
	add.s64 	%rd17, %rd11, %rd16;
	mov.b32 	%r109, 1;
	st.global.u32 	[%rd17], %r109;
	mul.lo.s32 	%r110, %r74, %r4;
	shr.s32 	%r111, %r110, 2;
	add.s32 	%r112, %r111, %r2;
	mul.lo.s32 	%r113, %r112, 3;
	mul.wide.s32 	%rd18, %r113, 4;
	add.s64 	%rd1, %rd11, %rd18;
	mov.b32 	%r163, 4096;
	mov.b32 	%r161, 12;
	mov.b32 	%r160, -3;
$L__BB0_8:
	mov.u32 	%r114, _ZZ23d_generate_mv_one_framePhS_PiiiE10sub_result;
	add.s32 	%r17, %r114, %r161;
	add.s32 	%r18, %r160, 4;
	ld.shared.u8 	%r19, [%r17+-12];
	setp.le.s32 	%p11, %r163, %r19;
	@%p11 bra 	$L__BB0_10;
	mov.b32 	%r115, -2;
	st.global.u32 	[%rd1], %r115;
	st.global.u32 	[%rd1+4], %r115;
	st.global.u32 	[%rd1+8], %r18;
	mov.u32 	%r163, %r19;
$L__BB0_10:
	ld.shared.u8 	%r21, [%r17+-7];
	setp.le.s32 	%p12, %r163, %r21;
	@%p12 bra 	$L__BB0_12;
	mov.b32 	%r116, -2;
	st.global.u32 	[%rd1], %r116;
	mov.b32 	%r117, -1;
	st.global.u32 	[%rd1+4], %r117;
	st.global.u32 	[%rd1+8], %r18;
	mov.u32 	%r163, %r21;
$L__BB0_12:
	ld.shared.u8 	%r23, [%r17+-2];
	setp.le.s32 	%p13, %r163, %r23;
	@%p13 bra 	$L__BB0_14;
	mov.b32 	%r118, -2;
	st.global.u32 	[%rd1], %r118;
	mov.b32 	%r119, 0;
	st.global.u32 	[%rd1+4], %r119;
	st.global.u32 	[%rd1+8], %r18;
	mov.u32 	%r163, %r23;
$L__BB0_14:
	ld.shared.u8 	%r25, [%r17+3];
	setp.le.s32 	%p14, %r163, %r25;
	@%p14 bra 	$L__BB0_16;
	mov.b32 	%r120, -2;
	st.global.u32 	[%rd1], %r120;
	mov.b32 	%r121, 1;
	st.global.u32 	[%rd1+4], %r121;
	st.global.u32 	[%rd1+8], %r18;
	mov.u32 	%r163, %r25;
$L__BB0_16:
	ld.shared.u8 	%r27, [%r17+8];
	setp.le.s32 	%p15, %r163, %r27;
	@%p15 bra 	$L__BB0_18;
	mov.b32 	%r122, -2;
	st.global.u32 	[%rd1], %r122;
	mov.b32 	%r123, 2;
	st.global.u32 	[%rd1+4], %r123;
	st.global.u32 	[%rd1+8], %r18;
	mov.u32 	%r163, %r27;
$L__BB0_18:
	ld.shared.u8 	%r29, [%r17+-11];
	setp.le.s32 	%p16, %r163, %r29;
	@%p16 bra 	$L__BB0_20;
	mov.b32 	%r124, -1;
	st.global.u32 	[%rd1], %r124;
	mov.b32 	%r125, -2;
	st.global.u32 	[%rd1+4], %r125;
	st.global.u32 	[%rd1+8], %r18;
	mov.u32 	%r163, %r29;
$L__BB0_20:
	ld.shared.u8 	%r31, [%r17+-6];
	setp.le.s32 	%p17, %r163, %r31;
	@%p17 bra 	$L__BB0_22;
	mov.b32 	%r126, -1;
	st.global.u32 	[%rd1], %r126;
	st.global.u32 	[%rd1+4], %r126;
	st.global.u32 	[%rd1+8], %r18;
	mov.u32 	%r163, %r31;
$L__BB0_22:
	ld.shared.u8 	%r33, [%r17+-1];
	setp.le.s32 	%p18, %r163, %r33;
	@%p18 bra 	$L__BB0_24;
	mov.b32 	%r127, -1;
	st.global.u32 	[%rd1], %r127;
	mov.b32 	%r128, 0;
	st.global.u32 	[%rd1+4], %r128;
	st.global.u32 	[%rd1+8], %r18;
	mov.u32 	%r163, %r33;
$L__BB0_24:
	ld.shared.u8 	%r35, [%r17+4];
	setp.le.s32 	%p19, %r163, %r35;
	@%p19 bra 	$L__BB0_26;
	mov.b32 	%r129, -1;
	st.global.u32 	[%rd1], %r129;
	mov.b32 	%r130, 1;
	st.global.u32 	[%rd1+4], %r130;
	st.global.u32 	[%rd1+8], %r18;
	mov.u32 	%r163, %r35;
$L__BB0_26:
	ld.shared.u8 	%r37, [%r17+9];
	setp.le.s32 	%p20, %r163, %r37;
	@%p20 bra 	$L__BB0_28;
	mov.b32 	%r131, -1;
	st.global.u32 	[%rd1], %r131;
	mov.b32 	%r132, 2;
	st.global.u32 	[%rd1+4], %r132;
	st.global.u32 	[%rd1+8], %r18;
	mov.u32 	%r163, %r37;
$L__BB0_28:
	ld.shared.u8 	%r39, [%r17+-10];
	setp.le.s32 	%p21, %r163, %r39;
	@%p21 bra 	$L__BB0_30;
	mov.b32 	%r133, 0;
	st.global.u32 	[%rd1], %r133;
	mov.b32 	%r134, -2;
	st.global.u32 	[%rd1+4], %r134;
	st.global.u32 	[%rd1+8], %r18;
	mov.u32 	%r163, %r39;
$L__BB0_30:
	ld.shared.u8 	%r41, [%r17+-5];
	setp.le.s32 	%p22, %r163, %r41;
	@%p22 bra 	$L__BB0_32;
	mov.b32 	%r135, 0;
	st.global.u32 	[%rd1], %r135;
	mov.b32 	%r136, -1;
	st.global.u32 	[%rd1+4], %r136;
	st.global.u32 	[%rd1+8], %r18;
	mov.u32 	%r163, %r41;
$L__BB0_32:
	ld.shared.u8 	%r43, [%r17];
	setp.le.s32 	%p23, %r163, %r43;
	@%p23 bra 	$L__BB0_34;
	mov.b32 	%r137, 0;
	st.global.u32 	[%rd1], %r137;
	st.global.u32 	[%rd1+4], %r137;
	st.global.u32 	[%rd1+8], %r18;
	mov.u32 	%r163, %r43;
$L__BB0_34:
	ld.shared.u8 	%r45, [%r17+5];
	setp.le.s32 	%p24, %r163, %r45;
	@%p24 bra 	$L__BB0_36;
	mov.b32 	%r138, 0;
	st.global.u32 	[%rd1], %r138;
	mov.b32 	%r139, 1;
	st.global.u32 	[%rd1+4], %r139;
	st.global.u32 	[%rd1+8], %r18;
	mov.u32 	%r163, %r45;
$L__BB0_36:
	ld.shared.u8 	%r47, [%r17+10];
	setp.le.s32 	%p25, %r163, %r47;
	@%p25 bra 	$L__BB0_38;
	mov.b32 	%r140, 0;
	st.global.u32 	[%rd1], %r140;
	mov.b32 	%r141, 2;
	st.global.u32 	[%rd1+4], %r141;
	st.global.u32 	[%rd1+8], %r18;
	mov.u32 	%r163, %r47;
$L__BB0_38:
	ld.shared.u8 	%r49, [%r17+-9];
	setp.le.s32 	%p26, %r163, %r49;
	@%p26 bra 	$L__BB0_40;
	mov.b32 	%r142, 1;
	st.global.u32 	[%rd1], %r142;
	mov.b32 	%r143, -2;
	st.global.u32 	[%rd1+4], %r143;
	st.global.u32 	[%rd1+8], %r18;
	mov.u32 	%r163, %r49;
$L__BB0_40:
	ld.shared.u8 	%r51, [%r17+-4];
	setp.le.s32 	%p27, %r163, %r51;
	@%p27 bra 	$L__BB0_42;
	mov.b32 	%r144, 1;
	st.global.u32 	[%rd1], %r144;
	mov.b32 	%r145, -1;
	st.global.u32 	[%rd1+4], %r145;
	st.global.u32 	[%rd1+8], %r18;
	mov.u32 	%r163, %r51;
$L__BB0_42:
	ld.shared.u8 	%r53, [%r17+1];
	setp.le.s32 	%p28, %r163, %r53;
	@%p28 bra 	$L__BB0_44;
	mov.b32 	%r146, 1;
	st.global.u32 	[%rd1], %r146;
	mov.b32 	%r147, 0;
	st.global.u32 	[%rd1+4], %r147;
	st.global.u32 	[%rd1+8], %r18;
	mov.u32 	%r163, %r53;
$L__BB0_44:
	ld.shared.u8 	%r55, [%r17+6];
	setp.le.s32 	%p29, %r163, %r55;
	@%p29 bra 	$L__BB0_46;
	mov.b32 	%r148, 1;
	st.global.u32 	[%rd1], %r148;
	st.global.u32 	[%rd1+4], %r148;
	st.global.u32 	[%rd1+8], %r18;
	mov.u32 	%r163, %r55;
$L__BB0_46:
	ld.shared.u8 	%r57, [%r17+11];
	setp.le.s32 	%p30, %r163, %r57;
	@%p30 bra 	$L__BB0_48;
	mov.b32 	%r149, 1;
	st.global.u32 	[%rd1], %r149;
	mov.b32 	%r150, 2;
	st.global.u32 	[%rd1+4], %r150;
	st.global.u32 	[%rd1+8], %r18;
	mov.u32 	%r163, %r57;
$L__BB0_48:
	ld.shared.u8 	%r59, [%r17+-8];
	setp.le.s32 	%p31, %r163, %r59;
	@%p31 bra 	$L__BB0_50;
	mov.b32 	%r151, 2;
	st.global.u32 	[%rd1], %r151;
	mov.b32 	%r152, -2;
	st.global.u32 	[%rd1+4], %r152;
	st.global.u32 	[%rd1+8], %r18;
	mov.u32 	%r163, %r59;
$L__BB0_50:
	ld.shared.u8 	%r61, [%r17+-3];
	setp.le.s32 	%p32, %r163, %r61;
	@%p32 bra 	$L__BB0_52;
	mov.b32 	%r153, 2;
	st.global.u32 	[%rd1], %r153;
	mov.b32 	%r154, -1;
	st.global.u32 	[%rd1+4], %r154;
	st.global.u32 	[%rd1+8], %r18;
	mov.u32 	%r163, %r61;
$L__BB0_52:
	ld.shared.u8 	%r63, [%r17+2];
	setp.le.s32 	%p33, %r163, %r63;
	@%p33 bra 	$L__BB0_54;
	mov.b32 	%r155, 2;
	st.global.u32 	[%rd1], %r155;
	mov.b32 	%r156, 0;
	st.global.u32 	[%rd1+4], %r156;
	st.global.u32 	[%rd1+8], %r18;
	mov.u32 	%r163, %r63;
$L__BB0_54:
	ld.shared.u8 	%r65, [%r17+7];
	setp.le.s32 	%p34, %r163, %r65;
	@%p34 bra 	$L__BB0_56;
	mov.b32 	%r157, 2;
	st.global.u32 	[%rd1], %r157;
	mov.b32 	%r158, 1;
	st.global.u32 	[%rd1+4], %r158;
	st.global.u32 	[%rd1+8], %r18;
	mov.u32 	%r163, %r65;
$L__BB0_56:
	ld.shared.u8 	%r67, [%r17+12];
	setp.le.s32 	%p35, %r163, %r67;
	@%p35 bra 	$L__BB0_58;
	mov.b32 	%r159, 2;
	st.global.u32 	[%rd1], %r159;
	st.global.u32 	[%rd1+4], %r159;
	st.global.u32 	[%rd1+8], %r18;
	mov.u32 	%r163, %r67;
$L__BB0_58:
	add.s32 	%r161, %r161, 25;
	add.s32 	%r160, %r160, 1;
	setp.ne.s32 	%p36, %r161, 87;
	@%p36 bra 	$L__BB0_8;
$L__BB0_59:
	ret;

}


// ===== COMPILED SASS (sm_100) =====

	.target	sm_100

	.elftype	@"ET_EXEC"


//--------------------- .note.nv.tkinfo           --------------------------
	.section	.note.nv.tkinfo,"",@"SHT_NOTE"
	.sectionflags	@"SHF_NOTE_NV_TKINFO"
	.tkinfo
        /*0018*/ 	.word	0x00000002
        /*0030*/ 	.string	""
        /*0030*/ 	.string	"ptxas"
        /*0030*/ 	.string	"Cuda compilation tools, release 13.0, V13.0.88"
        /*0030*/ 	.string	"Build cuda_13.0.r13.0/compiler.36424714_0"
        /*0030*/ 	.string	"-arch sm_100 -m 64 "



//--------------------- .note.nv.cuinfo           --------------------------
	.section	.note.nv.cuinfo,"",@"SHT_NOTE"
	.sectionflags	@"SHF_NOTE_NV_CUINFO"
        /*0018*/ 	.short	0x0002
        /*001a*/ 	.short	0x0064
        /*001c*/ 	.short	0x0082
	.zero		2


//--------------------- .nv.info                  --------------------------
	.section	.nv.info,"",@"SHT_CUDA_INFO"
	.align	4


	//----- nvinfo : EIATTR_REGCOUNT
	.align		4
        /*0000*/ 	.byte	0x04, 0x2f
        /*0002*/ 	.short	(.L_1 - .L_0)
	.align		4
.L_0:
        /*0004*/ 	.word	index@(_Z23d_generate_mv_one_framePhS_Piii)
        /*0008*/ 	.word	0x0000001f


	//----- nvinfo : EIATTR_FRAME_SIZE
	.align		4
.L_1:
        /*000c*/ 	.byte	0x04, 0x11
        /*000e*/ 	.short	(.L_3 - .L_2)
	.align		4
.L_2:
        /*0010*/ 	.word	index@(_Z23d_generate_mv_one_framePhS_Piii)
        /*0014*/ 	.word	0x00000000


	//----- nvinfo : EIATTR_MIN_STACK_SIZE
	.align		4
.L_3:
        /*0018*/ 	.byte	0x04, 0x12
        /*001a*/ 	.short	(.L_5 - .L_4)
	.align		4
.L_4:
        /*001c*/ 	.word	index@(_Z23d_generate_mv_one_framePhS_Piii)
        /*0020*/ 	.word	0x00000000
.L_5:


//--------------------- .nv.compat                --------------------------
	.section	.nv.compat,"",@"SHT_CUDA_COMPAT_INFO"
	.align	4
        /*0000*/ 	.byte	0x02, 0x09, 0x00, 0x00, 0x02, 0x02, 0x01, 0x00, 0x02, 0x05, 0x05, 0x00, 0x03, 0x07, 0x01, 0x01
        /*0010*/ 	.byte	0x02, 0x03, 0x00, 0x00, 0x02, 0x06, 0x01, 0x00, 0x04, 0x0b, 0x08, 0x00, 0x09, 0x00, 0x00, 0x00
        /*0020*/ 	.byte	0x00, 0x00, 0x00, 0x00


//--------------------- .nv.info._Z23d_generate_mv_one_framePhS_Piii --------------------------
	.section	.nv.info._Z23d_generate_mv_one_framePhS_Piii,"",@"SHT_CUDA_INFO"
	.sectionflags	@""
	.align	4


	//----- nvinfo : EIATTR_CUDA_API_VERSION
	.align		4
        /*0000*/ 	.byte	0x04, 0x37
        /*0002*/ 	.short	(.L_7 - .L_6)
.L_6:
        /*0004*/ 	.word	0x00000082


	//----- nvinfo : EIATTR_KPARAM_INFO
	.align		4
.L_7:
        /*0008*/ 	.byte	0x04, 0x17
        /*000a*/ 	.short	(.L_9 - .L_8)
.L_8:
        /*000c*/ 	.word	0x00000000
        /*0010*/ 	.short	0x0004
        /*0012*/ 	.short	0x001c
        /*0014*/ 	.byte	0x00, 0xf0, 0x11, 0x00


	//----- nvinfo : EIATTR_KPARAM_INFO
	.align		4
.L_9:
        /*0018*/ 	.byte	0x04, 0x17
        /*001a*/ 	.short	(.L_11 - .L_10)
.L_10:
        /*001c*/ 	.word	0x00000000
        /*0020*/ 	.short	0x0003
        /*0022*/ 	.short	0x0018
        /*0024*/ 	.byte	0x00, 0xf0, 0x11, 0x00


	//----- nvinfo : EIATTR_KPARAM_INFO
	.align		4
.L_11:
        /*0028*/ 	.byte	0x04, 0x17
        /*002a*/ 	.short	(.L_13 - .L_12)
.L_12:
        /*002c*/ 	.word	0x00000000
        /*0030*/ 	.short	0x0002
        /*0032*/ 	.short	0x0010
        /*0034*/ 	.byte	0x00, 0xf5, 0x21, 0x00


	//----- nvinfo : EIATTR_KPARAM_INFO
	.align		4
.L_13:
        /*0038*/ 	.byte	0x04, 0x17
        /*003a*/ 	.short	(.L_15 - .L_14)
.L_14:
        /*003c*/ 	.word	0x00000000
        /*0040*/ 	.short	0x0001
        /*0042*/ 	.short	0x0008
        /*0044*/ 	.byte	0x00, 0xf5, 0x21, 0x00


	//----- nvinfo : EIATTR_KPARAM_INFO
	.align		4
.L_15:
        /*0048*/ 	.byte	0x04, 0x17
        /*004a*/ 	.short	(.L_17 - .L_16)
.L_16:
        /*004c*/ 	.word	0x00000000
        /*0050*/ 	.short	0x0000
        /*0052*/ 	.short	0x0000
        /*0054*/ 	.byte	0x00, 0xf5, 0x21, 0x00


	//----- nvinfo : EIATTR_SPARSE_MMA_MASK
	.align		4
.L_17:
        /*0058*/ 	.byte	0x03, 0x50
        /*005a*/ 	.short	0x0000


	//----- nvinfo : EIATTR_MAXREG_COUNT
	.align		4
        /*005c*/ 	.byte	0x03, 0x1b
        /*005e*/ 	.short	0x00ff


	//----- nvinfo : EIATTR_NUM_BARRIERS
	.align		4
        /*0060*/ 	.byte	0x02, 0x4c
        /*0062*/ 	.byte	0x01
	.zero		1


	//----- nvinfo : EIATTR_MERCURY_ISA_VERSION
	.align		4
        /*0064*/ 	.byte	0x03, 0x5f
        /*0066*/ 	.short	0x0101


	//----- nvinfo : EIATTR_INT_WARP_WIDE_INSTR_OFFSETS
	.align		4
        /*0068*/ 	.byte	0x04, 0x31
        /*006a*/ 	.short	(.L_19 - .L_18)


	//   ....[0]....
.L_18:
        /*006c*/ 	.word	0x00000210


	//----- nvinfo : EIATTR_VRC_CTA_INIT_COUNT
	.align		4
.L_19:
        /*0070*/ 	.byte	0x02, 0x4a
	.zero		1
	.zero		1


	//----- nvinfo : EIATTR_EXIT_INSTR_OFFSETS
	.align		4
        /*0074*/ 	.byte	0x04, 0x1c
        /*0076*/ 	.short	(.L_21 - .L_20)


	//   ....[0]....
.L_20:
        /*0078*/ 	.word	0x00000c10


	//   ....[1]....
        /*007c*/ 	.word	0x00001980


	//----- nvinfo : EIATTR_CRS_STACK_SIZE
	.align		4
.L_21:
        /*0080*/ 	.byte	0x04, 0x1e
        /*0082*/ 	.short	(.L_23 - .L_22)
.L_22:
        /*0084*/ 	.word	0x00000000


	//----- nvinfo : EIATTR_CBANK_PARAM_SIZE
	.align		4
.L_23:
        /*0088*/ 	.byte	0x03, 0x19
        /*008a*/ 	.short	0x0020


	//----- nvinfo : EIATTR_PARAM_CBANK
	.align		4
        /*008c*/ 	.byte	0x04, 0x0a
        /*008e*/ 	.short	(.L_25 - .L_24)
	.align		4
.L_24:
        /*0090*/ 	.word	index@(.nv.constant0._Z23d_generate_mv_one_framePhS_Piii)
        /*0094*/ 	.short	0x0380
        /*0096*/ 	.short	0x0020


	//----- nvinfo : EIATTR_SW_WAR
	.align		4
.L_25:
        /*0098*/ 	.byte	0x04, 0x36
        /*009a*/ 	.short	(.L_27 - .L_26)
.L_26:
        /*009c*/ 	.word	0x00000008
.L_27:


//--------------------- .nv.callgraph             --------------------------
	.section	.nv.callgraph,"",@"SHT_CUDA_CALLGRAPH"
	.align	4
	.sectionentsize	8
	.align		4
        /*0000*/ 	.word	0x00000000
	.align		4
        /*0004*/ 	.word	0xffffffff
	.align		4
        /*0008*/ 	.word	0x00000000
	.align		4
        /*000c*/ 	.word	0xfffffffe
	.align		4
        /*0010*/ 	.word	0x00000000
	.align		4
        /*0014*/ 	.word	0xfffffffd
	.align		4
        /*0018*/ 	.word	0x00000000
	.align		4
        /*001c*/ 	.word	0xfffffffc


//--------------------- .text._Z23d_generate_mv_one_framePhS_Piii --------------------------
	.section	.text._Z23d_generate_mv_one_framePhS_Piii,"ax",@progbits
	.align	128
        .global         _Z23d_generate_mv_one_framePhS_Piii
        .type           _Z23d_generate_mv_one_framePhS_Piii,@function
        .size           _Z23d_generate_mv_one_framePhS_Piii,(.L_x_4 - _Z23d_generate_mv_one_framePhS_Piii)
        .other          _Z23d_generate_mv_one_framePhS_Piii,@"STO_CUDA_ENTRY STV_DEFAULT"
_Z23d_generate_mv_one_framePhS_Piii:
.text._Z23d_generate_mv_one_framePhS_Piii:
[----:B------:R-:W-:Y:S01]  /*0000*/  LDC R1, c[0x0][0x37c] ;  /* 0x0000df00ff017b82 */ /* 0x000fe20000000800 */
[----:B------:R-:W0:Y:S07]  /*0010*/  S2R R5, SR_TID.X ;  /* 0x0000000000057919 */ /* 0x000e2e0000002100 */
[----:B------:R-:W1:Y:S01]  /*0020*/  S2UR UR12, SR_CTAID.X ;  /* 0x00000000000c79c3 */ /* 0x000e620000002500 */
[----:B------:R-:W2:Y:S01]  /*0030*/  LDCU.64 UR10, c[0x0][0x358] ;  /* 0x00006b00ff0a77ac */ /* 0x000ea20008000a00 */
[----:B------:R-:W3:Y:S01]  /*0040*/  S2R R7, SR_TID.Y ;  /* 0x0000000000077919 */ /* 0x000ee20000002200 */
[----:B------:R-:W4:Y:S05]  /*0050*/  S2R R24, SR_TID.Z ;  /* 0x0000000000187919 */ /* 0x000f2a0000002300 */
[----:B------:R-:W5:Y:S08]  /*0060*/  S2UR UR13, SR_CTAID.Y ;  /* 0x00000000000d79c3 */ /* 0x000f700000002600 */
[----:B------:R-:W2:Y:S01]  /*0070*/  LDC.64 R12, c[0x0][0x398] ;  /* 0x0000e600ff0c7b82 */ /* 0x000ea20000000a00 */
[----:B-1----:R-:W-:-:S06]  /*0080*/  USHF.L.U32 UR7, UR12, 0x2, URZ ;  /* 0x000000020c077899 */ /* 0x002fcc00080006ff */
[----:B0-----:R-:W-:Y:S01]  /*0090*/  VIADD R0, R5, UR7 ;  /* 0x0000000705007c36 */ /* 0x001fe20008000000 */
[----:B-----5:R-:W-:-:S03]  /*00a0*/  USHF.L.U32 UR8, UR13, 0x2, URZ ;  /* 0x000000020d087899 */ /* 0x020fc600080006ff */
[----:B------:R-:W-:Y:S01]  /*00b0*/  VIADD R4, R0, 0xfffffffe ;  /* 0xfffffffe00047836 */ /* 0x000fe20000000000 */
[C---:B---3--:R-:W-:Y:S02]  /*00c0*/  LOP3.LUT R3, R7.reuse, 0x3fc, R5, 0xc8, !PT ;  /* 0x000003fc07037812 */ /* 0x048fe400078ec805 */
[----:B------:R-:W-:Y:S02]  /*00d0*/  VIADD R6, R7, UR8 ;  /* 0x0000000807067c36 */ /* 0x000fe40008000000 */
[----:B--2---:R-:W-:Y:S02]  /*00e0*/  ISETP.GE.AND P0, PT, R4, R13, PT ;  /* 0x0000000d0400720c */ /* 0x004fe40003f06270 */
[----:B------:R-:W-:Y:S01]  /*00f0*/  VIADD R11, R6, 0xfffffffe ;  /* 0xfffffffe060b7836 */ /* 0x000fe20000000000 */
[----:B----4-:R-:W-:Y:S02]  /*0100*/  LOP3.LUT P1, RZ, R3, R24, RZ, 0xfc, !PT ;  /* 0x0000001803ff7212 */ /* 0x010fe4000782fcff */
[----:B------:R-:W-:-:S04]  /*0110*/  ISETP.LT.OR P0, PT, R0, 0x2, P0 ;  /* 0x000000020000780c */ /* 0x000fc80000701670 */
[----:B------:R-:W-:-:S04]  /*0120*/  ISETP.LT.U32.OR P0, PT, R6, 0x2, P0 ;  /* 0x000000020600780c */ /* 0x000fc80000701470 */
[----:B------:R-:W-:-:S03]  /*0130*/  ISETP.GE.OR P0, PT, R11, R12, P0 ;  /* 0x0000000c0b00720c */ /* 0x000fc60000706670 */
[----:B------:R-:W0:Y:S01]  /*0140*/  @!P1 LDC.64 R8, c[0x0][0x380] ;  /* 0x0000e000ff089b82 */ /* 0x000e220000000a00 */
[----:B------:R-:W-:-:S09]  /*0150*/  @!P1 IMAD R0, R6, R13, R0 ;  /* 0x0000000d06009224 */ /* 0x000fd200078e0200 */
[----:B------:R-:W1:Y:S01]  /*0160*/  @!P0 LDC.64 R2, c[0x0][0x388] ;  /* 0x0000e200ff028b82 */ /* 0x000e620000000a00 */
[----:B------:R-:W-:-:S05]  /*0170*/  @!P0 IADD3 R10, PT, PT, -R24, 0x2, RZ ;  /* 0x00000002180a8810 */ /* 0x000fca0007ffe1ff */
[----:B------:R-:W-:-:S04]  /*0180*/  @!P0 IMAD R10, R10, R12, R11 ;  /* 0x0000000c0a0a8224 */ /* 0x000fc800078e020b */
[----:B------:R-:W-:Y:S01]  /*0190*/  @!P0 IMAD R10, R10, R13, R4 ;  /* 0x0000000d0a0a8224 */ /* 0x000fe200078e0204 */
[----:B0-----:R-:W-:-:S04]  /*01a0*/  @!P1 IADD3 R8, P3, PT, R0, R8, RZ ;  /* 0x0000000800089210 */ /* 0x001fc80007f7e0ff */
[----:B------:R-:W-:-:S05]  /*01b0*/  @!P1 LEA.HI.X.SX32 R9, R0, R9, 0x1, P3 ;  /* 0x0000000900099211 */ /* 0x000fca00018f0eff */
[----:B------:R-:W2:Y:S01]  /*01c0*/  @!P1 LDG.E.U8 R8, desc[UR10][R8.64] ;  /* 0x0000000a08089981 */ /* 0x000ea2000c1e1100 */
[----:B-1----:R-:W-:-:S04]  /*01d0*/  @!P0 IADD3 R2, P2, PT, R10, R2, RZ ;  /* 0x000000020a028210 */ /* 0x002fc80007f5e0ff */
[----:B------:R-:W-:-:S05]  /*01e0*/  @!P0 LEA.HI.X.SX32 R3, R10, R3, 0x1, P2 ;  /* 0x000000030a038211 */ /* 0x000fca00010f0eff */
[----:B------:R0:W3:Y:S01]  /*01f0*/  @!P0 LDG.E.U8 R2, desc[UR10][R2.64] ;  /* 0x0000000a02028981 */ /* 0x0000e2000c1e1100 */
[----:B------:R-:W1:Y:S01]  /*0200*/  S2UR UR6, SR_CgaCtaId ;  /* 0x00000000000679c3 */ /* 0x000e620000008800 */
[----:B------:R-:W-:Y:S01]  /*0210*/  VOTEU.ALL UP0, P1 ;  /* 0x0000000000ff7886 */ /* 0x000fe20000800000 */
[----:B------:R-:W-:-:S04]  /*0220*/  UMOV UR4, 0x400 ;  /* 0x0000040000047882 */ /* 0x000fc80000000000 */
[----:B------:R-:W-:Y:S01]  /*0230*/  @!UP0 UIADD3 UR5, UPT, UPT, UR4, 0xc0, URZ ;  /* 0x000000c004058890 */ /* 0x000fe2000fffe0ff */
[----:B------:R-:W-:-:S04]  /*0240*/  VIMNMX.U32 R6, PT, PT, R5, R7, !PT ;  /* 0x0000000705067248 */ /* 0x000fc80007fe0000 */
[----:B------:R-:W-:Y:S01]  /*0250*/  ISETP.GT.U32.AND P3, PT, R6, 0x4, PT ;  /* 0x000000040600780c */ /* 0x000fe20003f64070 */
[----:B-1----:R-:W-:Y:S02]  /*0260*/  ULEA UR9, UR6, UR4, 0x18 ;  /* 0x0000000406097291 */ /* 0x002fe4000f8ec0ff */
[----:B------:R-:W-:-:S04]  /*0270*/  @!UP0 ULEA UR5, UR6, UR5, 0x18 ;  /* 0x0000000506058291 */ /* 0x000fc8000f8ec0ff */
[----:B------:R-:W-:Y:S02]  /*0280*/  LEA R0, R24, UR9, 0x6 ;  /* 0x0000000918007c11 */ /* 0x000fe4000f8e30ff */
[----:B------:R-:W-:-:S03]  /*0290*/  @!P1 LEA R4, R7, UR5, 0x2 ;  /* 0x0000000507049c11 */ /* 0x000fc6000f8e10ff */
[----:B------:R-:W-:Y:S02]  /*02a0*/  IMAD R0, R7, 0x8, R0 ;  /* 0x0000000807007824 */ /* 0x000fe400078e0200 */
[--C-:B0-----:R-:W-:Y:S02]  /*02b0*/  @!P1 IMAD.IADD R3, R4, 0x1, R5.reuse ;  /* 0x0000000104039824 */ /* 0x101fe400078e0205 */
[--C-:B------:R-:W-:Y:S01]  /*02c0*/  IMAD.IADD R9, R0, 0x1, R5.reuse ;  /* 0x0000000100097824 */ /* 0x100fe200078e0205 */
[----:B------:R-:W-:Y:S01]  /*02d0*/  BSSY.RECONVERGENT B0, `(.L_x_0) ;  /* 0x0000092000007945 */ /* 0x000fe20003800200 */
[----:B------:R-:W-:-:S03]  /*02e0*/  LOP3.LUT P2, RZ, R24, R7, R5, 0xfe, !PT ;  /* 0x0000000718ff7212 */ /* 0x000fc6000784fe05 */
[----:B---3--:R0:W-:Y:S04]  /*02f0*/  @!P0 STS.U8 [R9], R2 ;  /* 0x0000000209008388 */ /* 0x0081e80000000000 */
[----:B--2---:R0:W-:Y:S01]  /*0300*/  @!P1 STS.U8 [R3], R8 ;  /* 0x0000000803009388 */ /* 0x0041e20000000000 */
[----:B------:R-:W-:Y:S06]  /*0310*/  BAR.SYNC.DEFER_BLOCKING 0x0 ;  /* 0x0000000000007b1d */ /* 0x000fec0000010000 */
[----:B------:R-:W-:Y:S05]  /*0320*/  @P3 BRA `(.L_x_1) ;  /* 0x0000000800303947 */ /* 0x000fea0003800000 */
[----:B------:R-:W-:Y:S01]  /*0330*/  LDS.U8 R12, [UR9+0xc1] ;  /* 0x0000c109ff0c7984 */ /* 0x000fe20008000000 */
[----:B------:R-:W-:-:S03]  /*0340*/  UIADD3 UR5, UPT, UPT, UR4, 0xd0, URZ ;  /* 0x000000d004057890 */ /* 0x000fc6000fffe0ff */
[----:B------:R-:W1:Y:S01]  /*0350*/  LDS.U8 R14, [R9+0x1] ;  /* 0x00000100090e7984 */ /* 0x000e620000000000 */
[----:B------:R-:W-:-:S03]  /*0360*/  ULEA UR5, UR6, UR5, 0x18 ;  /* 0x0000000506057291 */ /* 0x000fc6000f8ec0ff */
[----:B0-----:R-:W-:Y:S04]  /*0370*/  LDS.U8 R8, [UR9+0xc0] ;  /* 0x0000c009ff087984 */ /* 0x001fe80008000000 */
[----:B------:R-:W0:Y:S04]  /*0380*/  LDS.U8 R10, [R9] ;  /* 0x00000000090a7984 */ /* 0x000e280000000000 */
[----:B------:R-:W-:Y:S04]  /*0390*/  LDS.U8 R0, [UR9+0xc2] ;  /* 0x0000c209ff007984 */ /* 0x000fe80008000000 */
[----:B------:R-:W2:Y:S04]  /*03a0*/  LDS.U8 R2, [R9+0x2] ;  /* 0x0000020009027984 */ /* 0x000ea80000000000 */
[----:B------:R-:W-:Y:S04]  /*03b0*/  LDS.U8 R4, [UR9+0xc3] ;  /* 0x0000c309ff047984 */ /* 0x000fe80008000000 */
[----:B------:R-:W3:Y:S04]  /*03c0*/  LDS.U8 R6, [R9+0x3] ;  /* 0x0000030009067984 */ /* 0x000ee80000000000 */
[----:B------:R-:W-:Y:S04]  /*03d0*/  LDS.U8 R16, [UR9+0xc4] ;  /* 0x0000c409ff107984 */ /* 0x000fe80008000000 */
[----:B------:R-:W4:Y:S04]  /*03e0*/  LDS.U8 R18, [R9+0x8] ;  /* 0x0000080009127984 */ /* 0x000f280000000000 */
[----:B------:R-:W-:Y:S01]  /*03f0*/  LDS.U8 R28, [UR9+0xc9] ;  /* 0x0000c909ff1c7984 */ /* 0x000fe20008000000 */
[----:B-1----:R-:W-:-:S03]  /*0400*/  VIMNMX.U16x2 R3, PT, PT, R12, R14, PT ;  /* 0x0000000e0c037248 */ /* 0x002fc60003fe0200 */
[----:B------:R-:W-:Y:S01]  /*0410*/  LDS.U8 R22, [UR9+0xca] ;  /* 0x0000ca09ff167984 */ /* 0x000fe20008000000 */
[----:B------:R-:W-:Y:S02]  /*0420*/  VIMNMX.U16x2 R17, PT, PT, R12, R14, !PT ;  /* 0x0000000e0c117248 */ /* 0x000fe40007fe0200 */
[----:B------:R-:W-:Y:S01]  /*0430*/  PRMT R12, R3, 0x7610, R12 ;  /* 0x00007610030c7816 */ /* 0x000fe2000000000c */
[----:B------:R-:W-:Y:S01]  /*0440*/  LDS.U8 R14, [R9+0xa] ;  /* 0x00000a00090e7984 */ /* 0x000fe20000000000 */
[----:B0-----:R-:W-:-:S03]  /*0450*/  VIMNMX.U16x2 R11, PT, PT, R8, R10, PT ;  /* 0x0000000a080b7248 */ /* 0x001fc60003fe0200 */
[----:B------:R-:W-:Y:S01]  /*0460*/  IMAD.MOV R12, RZ, RZ, -R12 ;  /* 0x000000ffff0c7224 */ /* 0x000fe200078e0a0c */
[----:B------:R-:W-:Y:S01]  /*0470*/  VIMNMX.U16x2 R3, PT, PT, R8, R10, !PT ;  /* 0x0000000a08037248 */ /* 0x000fe20007fe0200 */
[----:B------:R-:W-:Y:S01]  /*0480*/  LDS.U8 R26, [UR9+0xcf] ;  /* 0x0000cf09ff1a7984 */ /* 0x000fe20008000000 */
[----:B------:R-:W-:Y:S02]  /*0490*/  PRMT R15, R11, 0x7610, R15 ;  /* 0x000076100b0f7816 */ /* 0x000fe4000000000f */
[----:B------:R-:W-:Y:S01]  /*04a0*/  PRMT R20, R12, 0x7710, RZ ;  /* 0x000077100c147816 */ /* 0x000fe200000000ff */
[----:B------:R-:W-:Y:S01]  /*04b0*/  LDS.U8 R8, [UR9+0xc5] ;  /* 0x0000c509ff087984 */ /* 0x000fe20008000000 */
[CC--:B--2---:R-:W-:Y:S01]  /*04c0*/  VIMNMX.U16x2 R11, PT, PT, R0.reuse, R2.reuse, PT ;  /* 0x00000002000b7248 */ /* 0x0c4fe20003fe0200 */
[----:B------:R-:W-:Y:S01]  /*04d0*/  IMAD.MOV R15, RZ, RZ, -R15 ;  /* 0x000000ffff0f7224 */ /* 0x000fe200078e0a0f */
[----:B------:R-:W-:Y:S01]  /*04e0*/  VIMNMX.U16x2 R0, PT, PT, R0, R2, !PT ;  /* 0x0000000200007248 */ /* 0x000fe20007fe0200 */
[----:B------:R-:W0:Y:S01]  /*04f0*/  LDS.U8 R10, [R9+0x9] ;  /* 0x00000900090a7984 */ /* 0x000e220000000000 */
[----:B------:R-:W-:-:S02]  /*0500*/  IMAD.IADD R20, R17, 0x1, R20 ;  /* 0x0000000111147824 */ /* 0x000fc400078e0214 */
[----:B------:R-:W-:Y:S01]  /*0510*/  IMAD.MOV R2, RZ, RZ, -R11 ;  /* 0x000000ffff027224 */ /* 0x000fe200078e0a0b */
[----:B------:R-:W1:Y:S01]  /*0520*/  LDS.U8 R12, [UR9+0xc6] ;  /* 0x0000c609ff0c7984 */ /* 0x000e620008000000 */
[----:B------:R-:W-:Y:S02]  /*0530*/  PRMT R15, R15, 0x7710, RZ ;  /* 0x000077100f0f7816 */ /* 0x000fe400000000ff */
[-C--:B---3--:R-:W-:Y:S02]  /*0540*/  VIMNMX.U16x2 R11, PT, PT, R4, R6.reuse, PT ;  /* 0x00000006040b7248 */ /* 0x088fe40003fe0200 */
[----:B------:R-:W-:Y:S02]  /*0550*/  PRMT R2, R2, 0x7710, RZ ;  /* 0x0000771002027816 */ /* 0x000fe400000000ff */
[----:B------:R-:W-:Y:S02]  /*0560*/  IADD3 R3, PT, PT, R20, R3, R15 ;  /* 0x0000000314037210 */ /* 0x000fe40007ffe00f */
[----:B------:R-:W-:Y:S01]  /*0570*/  VIMNMX.U16x2 R4, PT, PT, R4, R6, !PT ;  /* 0x0000000604047248 */ /* 0x000fe20007fe0200 */
[----:B------:R-:W-:Y:S01]  /*0580*/  LDS.U8 R20, [UR9+0xcb] ;  /* 0x0000cb09ff147984 */ /* 0x000fe20008000000 */
[----:B------:R-:W-:-:S02]  /*0590*/  IADD3 R3, PT, PT, R3, R0, R2 ;  /* 0x0000000003037210 */ /* 0x000fc40007ffe002 */
[----:B------:R-:W-:Y:S01]  /*05a0*/  PRMT R0, R11, 0x7610, R0 ;  /* 0x000076100b007816 */ /* 0x000fe20000000000 */
[----:B------:R-:W-:Y:S01]  /*05b0*/  LDS.U8 R2, [UR9+0xc7] ;  /* 0x0000c709ff027984 */ /* 0x000fe20008000000 */
[CC--:B----4-:R-:W-:Y:S02]  /*05c0*/  VIMNMX.U16x2 R11, PT, PT, R16.reuse, R18.reuse, PT ;  /* 0x00000012100b7248 */ /* 0x0d0fe40003fe0200 */
[----:B------:R-:W-:Y:S01]  /*05d0*/  VIMNMX.U16x2 R16, PT, PT, R16, R18, !PT ;  /* 0x0000001210107248 */ /* 0x000fe20007fe0200 */
[----:B------:R-:W2:Y:S01]  /*05e0*/  LDS.U8 R6, [R9+0xb] ;  /* 0x00000b0009067984 */ /* 0x000ea20000000000 */
[----:B------:R-:W-:Y:S01]  /*05f0*/  IMAD.MOV R15, RZ, RZ, -R0 ;  /* 0x000000ffff0f7224 */ /* 0x000fe200078e0a00 */
[----:B------:R-:W-:Y:S01]  /*0600*/  PRMT R18, R4, 0x7610, R18 ;  /* 0x0000761004127816 */ /* 0x000fe20000000012 */
[--C-:B------:R-:W-:Y:S01]  /*0610*/  IMAD.MOV R17, RZ, RZ, -R11.reuse ;  /* 0x000000ffff117224 */ /* 0x100fe200078e0a0b */
[----:B------:R-:W-:Y:S01]  /*0620*/  LDS.U8 R0, [UR9+0xc8] ;  /* 0x0000c809ff007984 */ /* 0x000fe20008000000 */
[----:B------:R-:W-:-:S02]  /*0630*/  PRMT R11, R16, 0x7610, R11 ;  /* 0x00007610100b7816 */ /* 0x000fc4000000000b */
[----:B------:R-:W-:Y:S01]  /*0640*/  PRMT R15, R15, 0x7710, RZ ;  /* 0x000077100f0f7816 */ /* 0x000fe200000000ff */
[----:B------:R-:W3:Y:S03]  /*0650*/  LDS.U8 R4, [R9+0x10] ;  /* 0x0000100009047984 */ /* 0x000ee60000000000 */
[----:B------:R-:W-:Y:S01]  /*0660*/  IADD3 R18, PT, PT, R3, R18, R15 ;  /* 0x0000001203127210 */ /* 0x000fe20007ffe00f */
[----:B------:R-:W4:Y:S01]  /*0670*/  LDS.U8 R16, [R9+0x11] ;  /* 0x0000110009107984 */ /* 0x000f220000000000 */
[----:B------:R-:W-:-:S04]  /*0680*/  PRMT R15, R17, 0x7710, RZ ;  /* 0x00007710110f7816 */ /* 0x000fc800000000ff */
[----:B------:R-:W-:Y:S02]  /*0690*/  IADD3 R11, PT, PT, R18, R11, R15 ;  /* 0x0000000b120b7210 */ /* 0x000fe40007ffe00f */
[CC--:B0-----:R-:W-:Y:S01]  /*06a0*/  VIMNMX.U16x2 R3, PT, PT, R8.reuse, R10.reuse, PT ;  /* 0x0000000a08037248 */ /* 0x0c1fe20003fe0200 */
[----:B------:R-:W-:Y:S01]  /*06b0*/  LDS.U8 R18, [UR9+0xcc] ;  /* 0x0000cc09ff127984 */ /* 0x000fe20008000000 */
[----:B------:R-:W-:Y:S02]  /*06c0*/  VIMNMX.U16x2 R8, PT, PT, R8, R10, !PT ;  /* 0x0000000a08087248 */ /* 0x000fe40007fe0200 */
[----:B------:R-:W-:Y:S02]  /*06d0*/  PRMT R10, R3, 0x7610, R10 ;  /* 0x00007610030a7816 */ /* 0x000fe4000000000a */
[CC--:B-1----:R-:W-:Y:S02]  /*06e0*/  VIMNMX.U16x2 R3, PT, PT, R12.reuse, R14.reuse, PT ;  /* 0x0000000e0c037248 */ /* 0x0c2fe40003fe0200 */
[----:B------:R-:W-:Y:S01]  /*06f0*/  VIMNMX.U16x2 R14, PT, PT, R12, R14, !PT ;  /* 0x0000000e0c0e7248 */ /* 0x000fe20007fe0200 */
[--C-:B------:R-:W-:Y:S01]  /*0700*/  IMAD.MOV R15, RZ, RZ, -R10.reuse ;  /* 0x000000ffff0f7224 */ /* 0x100fe200078e0a0a */
[----:B------:R-:W0:Y:S01]  /*0710*/  LDS.U8 R12, [R9+0x12] ;  /* 0x00001200090c7984 */ /* 0x000e220000000000 */
[----:B------:R-:W-:Y:S01]  /*0720*/  PRMT R10, R8, 0x7610, R10 ;  /* 0x00007610080a7816 */ /* 0x000fe2000000000a */
[----:B------:R-:W-:-:S02]  /*0730*/  IMAD.MOV R3, RZ, RZ, -R3 ;  /* 0x000000ffff037224 */ /* 0x000fc400078e0a03 */
[----:B------:R-:W-:Y:S01]  /*0740*/  PRMT R15, R15, 0x7710, RZ ;  /* 0x000077100f0f7816 */ /* 0x000fe200000000ff */
[----:B------:R-:W1:Y:S02]  /*0750*/  LDS.U8 R8, [R9+0x13] ;  /* 0x0000130009087984 */ /* 0x000e640000000000 */
[----:B------:R-:W-:Y:S02]  /*0760*/  PRMT R3, R3, 0x7710, RZ ;  /* 0x0000771003037816 */ /* 0x000fe400000000ff */
[----:B------:R-:W-:Y:S01]  /*0770*/  IADD3 R15, PT, PT, R11, R10, R15 ;  /* 0x0000000a0b0f7210 */ /* 0x000fe20007ffe00f */
[----:B------:R-:W-:Y:S01]  /*0780*/  IMAD.U32 R11, RZ, RZ, UR5 ;  /* 0x00000005ff0b7e24 */ /* 0x000fe2000f8e00ff */
[----:B------:R-:W5:Y:S02]  /*0790*/  LDS.U8 R10, [R9+0x18] ;  /* 0x00001800090a7984 */ /* 0x000f640000000000 */
[----:B------:R-:W-:Y:S01]  /*07a0*/  IADD3 R15, PT, PT, R15, R14, R3 ;  /* 0x0000000e0f0f7210 */ /* 0x000fe20007ffe003 */
[----:B------:R-:W-:Y:S01]  /*07b0*/  IMAD R11, R24, 0x19, R11 ;  /* 0x00000019180b7824 */ /* 0x000fe200078e020b */
[CC--:B--2---:R-:W-:Y:S01]  /*07c0*/  VIMNMX.U16x2 R3, PT, PT, R2.reuse, R6.reuse, PT ;  /* 0x0000000602037248 */ /* 0x0c4fe20003fe0200 */
[----:B------:R-:W-:Y:S01]  /*07d0*/  LDS.U8 R14, [UR9+0xcd] ;  /* 0x0000cd09ff0e7984 */ /* 0x000fe20008000000 */
[----:B------:R-:W-:-:S02]  /*07e0*/  VIMNMX.U16x2 R6, PT, PT, R2, R6, !PT ;  /* 0x0000000602067248 */ /* 0x000fc40007fe0200 */
[----:B------:R-:W-:Y:S01]  /*07f0*/  PRMT R17, R3, 0x7610, R17 ;  /* 0x0000761003117816 */ /* 0x000fe20000000011 */
[----:B------:R-:W2:Y:S01]  /*0800*/  LDS.U8 R2, [R9+0x19] ;  /* 0x0000190009027984 */ /* 0x000ea20000000000 */
[CC--:B---3--:R-:W-:Y:S02]  /*0810*/  VIMNMX.U16x2 R3, PT, PT, R0.reuse, R4.reuse, PT ;  /* 0x0000000400037248 */ /* 0x0c8fe40003fe0200 */
[----:B------:R-:W-:Y:S01]  /*0820*/  VIMNMX.U16x2 R0, PT, PT, R0, R4, !PT ;  /* 0x0000000400007248 */ /* 0x000fe20007fe0200 */
[----:B------:R-:W-:Y:S01]  /*0830*/  IMAD.MOV R21, RZ, RZ, -R17 ;  /* 0x000000ffff157224 */ /* 0x000fe200078e0a11 */
[----:B------:R-:W-:Y:S01]  /*0840*/  PRMT R19, R6, 0x7610, R19 ;  /* 0x0000761006137816 */ /* 0x000fe20000000013 */
[----:B------:R-:W-:Y:S01]  /*0850*/  LDS.U8 R4, [R9+0x1a] ;  /* 0x00001a0009047984 */ /* 0x000fe20000000000 */
[----:B------:R-:W-:Y:S02]  /*0860*/  PRMT R17, R3, 0x7610, R17 ;  /* 0x0000761003117816 */ /* 0x000fe40000000011 */
[----:B----4-:R-:W-:Y:S01]  /*0870*/  VIMNMX.U16x2 R3, PT, PT, R28, R16, PT ;  /* 0x000000101c037248 */ /* 0x010fe20003fe0200 */
[----:B------:R-:W3:Y:S01]  /*0880*/  LDS.U8 R6, [UR9+0xce] ;  /* 0x0000ce09ff067984 */ /* 0x000ee20008000000 */
[----:B------:R-:W-:Y:S01]  /*0890*/  PRMT R21, R21, 0x7710, RZ ;  /* 0x0000771015157816 */ /* 0x000fe200000000ff */
[--C-:B------:R-:W-:Y:S01]  /*08a0*/  IMAD.MOV R23, RZ, RZ, -R17.reuse ;  /* 0x000000ffff177224 */ /* 0x100fe200078e0a11 */
[----:B------:R-:W-:Y:S01]  /*08b0*/  PRMT R17, R0, 0x7610, R17 ;  /* 0x0000761000117816 */ /* 0x000fe20000000011 */
[----:B------:R4:W3:Y:S01]  /*08c0*/  LDS.U8 R24, [R9+0x1b] ;  /* 0x00001b0009187984 */ /* 0x0008e20000000000 */
[----:B------:R-:W-:Y:S01]  /*08d0*/  IADD3 R15, PT, PT, R15, R19, R21 ;  /* 0x000000130f0f7210 */ /* 0x000fe20007ffe015 */
[----:B------:R-:W-:Y:S01]  /*08e0*/  IMAD.MOV R21, RZ, RZ, -R3 ;  /* 0x000000ffff157224 */ /* 0x000fe200078e0a03 */
[----:B------:R-:W-:-:S02]  /*08f0*/  PRMT R19, R23, 0x7710, RZ ;  /* 0x0000771017137816 */ /* 0x000fc400000000ff */
[----:B------:R-:W-:Y:S02]  /*0900*/  VIMNMX.U16x2 R16, PT, PT, R28, R16, !PT ;  /* 0x000000101c107248 */ /* 0x000fe40007fe0200 */
[----:B0-----:R-:W-:Y:S02]  /*0910*/  VIMNMX.U16x2 R0, PT, PT, R22, R12, PT ;  /* 0x0000000c16007248 */ /* 0x001fe40003fe0200 */
[----:B------:R-:W-:Y:S02]  /*0920*/  IADD3 R15, PT, PT, R15, R17, R19 ;  /* 0x000000110f0f7210 */ /* 0x000fe40007ffe013 */
[----:B------:R-:W-:Y:S02]  /*0930*/  PRMT R3, R0, 0x7610, R3 ;  /* 0x0000761000037816 */ /* 0x000fe40000000003 */
[----:B----4-:R-:W-:Y:S02]  /*0940*/  PRMT R9, R21, 0x7710, RZ ;  /* 0x0000771015097816 */ /* 0x010fe400000000ff */
[----:B-1----:R-:W-:Y:S01]  /*0950*/  VIMNMX.U16x2 R0, PT, PT, R20, R8, PT ;  /* 0x0000000814007248 */ /* 0x002fe20003fe0200 */
[----:B------:R-:W-:Y:S01]  /*0960*/  IMAD.MOV R3, RZ, RZ, -R3 ;  /* 0x000000ffff037224 */ /* 0x000fe200078e0a03 */
[----:B------:R-:W-:-:S02]  /*0970*/  IADD3 R15, PT, PT, R15, R16, R9 ;  /* 0x000000100f0f7210 */ /* 0x000fc40007ffe009 */
[----:B------:R-:W-:Y:S01]  /*0980*/  VIMNMX.U16x2 R20, PT, PT, R20, R8, !PT ;  /* 0x0000000814147248 */ /* 0x000fe20007fe0200 */
[--C-:B------:R-:W-:Y:S01]  /*0990*/  IMAD.MOV R8, RZ, RZ, -R0.reuse ;  /* 0x000000ffff087224 */ /* 0x100fe200078e0a00 */
[----:B------:R-:W-:Y:S02]  /*09a0*/  VIMNMX.U16x2 R12, PT, PT, R22, R12, !PT ;  /* 0x0000000c160c7248 */ /* 0x000fe40007fe0200 */
[----:B------:R-:W-:Y:S02]  /*09b0*/  PRMT R3, R3, 0x7710, RZ ;  /* 0x0000771003037816 */ /* 0x000fe400000000ff */
[----:B-----5:R-:W-:Y:S02]  /*09c0*/  VIMNMX.U16x2 R9, PT, PT, R18, R10, PT ;  /* 0x0000000a12097248 */ /* 0x020fe40003fe0200 */
[----:B------:R-:W-:Y:S02]  /*09d0*/  IADD3 R12, PT, PT, R15, R12, R3 ;  /* 0x0000000c0f0c7210 */ /* 0x000fe40007ffe003 */
[----:B------:R-:W-:-:S02]  /*09e0*/  PRMT R0, R9, 0x7610, R0 ;  /* 0x0000761009007816 */ /* 0x000fc40000000000 */
[----:B------:R-:W-:Y:S02]  /*09f0*/  PRMT R3, R20, 0x7610, R3 ;  /* 0x0000761014037816 */ /* 0x000fe40000000003 */
[----:B------:R-:W-:Y:S01]  /*0a00*/  PRMT R8, R8, 0x7710, RZ ;  /* 0x0000771008087816 */ /* 0x000fe200000000ff */
[----:B------:R-:W-:Y:S01]  /*0a10*/  IMAD.MOV R9, RZ, RZ, -R0 ;  /* 0x000000ffff097224 */ /* 0x000fe200078e0a00 */
[----:B--2---:R-:W-:Y:S02]  /*0a20*/  VIMNMX.U16x2 R15, PT, PT, R14, R2, PT ;  /* 0x000000020e0f7248 */ /* 0x004fe40003fe0200 */
[--C-:B------:R-:W-:Y:S02]  /*0a30*/  IADD3 R3, PT, PT, R12, R3, R8.reuse ;  /* 0x000000030c037210 */ /* 0x100fe40007ffe008 */
[----:B------:R-:W-:Y:S02]  /*0a40*/  VIMNMX.U16x2 R10, PT, PT, R18, R10, !PT ;  /* 0x0000000a120a7248 */ /* 0x000fe40007fe0200 */
[----:B------:R-:W-:-:S02]  /*0a50*/  PRMT R8, R15, 0x7610, R8 ;  /* 0x000076100f087816 */ /* 0x000fc40000000008 */
[----:B------:R-:W-:Y:S02]  /*0a60*/  PRMT R0, R10, 0x7610, R0 ;  /* 0x000076100a007816 */ /* 0x000fe40000000000 */
[----:B------:R-:W-:Y:S01]  /*0a70*/  PRMT R9, R9, 0x7710, RZ ;  /* 0x0000771009097816 */ /* 0x000fe200000000ff */
[----:B------:R-:W-:Y:S01]  /*0a80*/  IMAD.MOV R8, RZ, RZ, -R8 ;  /* 0x000000ffff087224 */ /* 0x000fe200078e0a08 */
[----:B------:R-:W-:Y:S02]  /*0a90*/  VIMNMX.U16x2 R2, PT, PT, R14, R2, !PT ;  /* 0x000000020e027248 */ /* 0x000fe40007fe0200 */
[----:B---3--:R-:W-:Y:S02]  /*0aa0*/  VIMNMX.U16x2 R10, PT, PT, R6, R4, PT ;  /* 0x00000004060a7248 */ /* 0x008fe40003fe0200 */
[----:B------:R-:W-:Y:S02]  /*0ab0*/  IADD3 R0, PT, PT, R3, R0, R9 ;  /* 0x0000000003007210 */ /* 0x000fe40007ffe009 */
[----:B------:R-:W-:-:S02]  /*0ac0*/  PRMT R3, R2, 0x7610, R3 ;  /* 0x0000761002037816 */ /* 0x000fc40000000003 */
[----:B------:R-:W-:Y:S02]  /*0ad0*/  PRMT R2, R10, 0x7610, R2 ;  /* 0x000076100a027816 */ /* 0x000fe40000000002 */
[----:B------:R-:W-:Y:S02]  /*0ae0*/  PRMT R8, R8, 0x7710, RZ ;  /* 0x0000771008087816 */ /* 0x000fe400000000ff */
[----:B------:R-:W-:Y:S02]  /*0af0*/  VIMNMX.U16x2 R9, PT, PT, R26, R24, PT ;  /* 0x000000181a097248 */ /* 0x000fe40003fe0200 */
[----:B------:R-:W-:Y:S01]  /*0b00*/  VIMNMX.U16x2 R6, PT, PT, R6, R4, !PT ;  /* 0x0000000406067248 */ /* 0x000fe20007fe0200 */
[----:B------:R-:W-:Y:S01]  /*0b10*/  IMAD.MOV R4, RZ, RZ, -R2 ;  /* 0x000000ffff047224 */ /* 0x000fe200078e0a02 */
[----:B------:R-:W-:Y:S02]  /*0b20*/  IADD3 R3, PT, PT, R0, R3, R8 ;  /* 0x0000000300037210 */ /* 0x000fe40007ffe008 */
[----:B------:R-:W-:-:S02]  /*0b30*/  PRMT R0, R9, 0x7610, R0 ;  /* 0x0000761009007816 */ /* 0x000fc40000000000 */
[----:B------:R-:W-:Y:S02]  /*0b40*/  PRMT R2, R6, 0x7610, R2 ;  /* 0x0000761006027816 */ /* 0x000fe40000000002 */
[----:B------:R-:W-:Y:S01]  /*0b50*/  PRMT R4, R4, 0x7710, RZ ;  /* 0x0000771004047816 */ /* 0x000fe200000000ff */
[----:B------:R-:W-:Y:S01]  /*0b60*/  IMAD.MOV R6, RZ, RZ, -R0 ;  /* 0x000000ffff067224 */ /* 0x000fe200078e0a00 */
[----:B------:R-:W-:Y:S01]  /*0b70*/  VIMNMX.U16x2 R24, PT, PT, R26, R24, !PT ;  /* 0x000000181a187248 */ /* 0x000fe20007fe0200 */
[----:B------:R-:W-:Y:S01]  /*0b80*/  IMAD R0, R7, 0x5, R11 ;  /* 0x0000000507007824 */ /* 0x000fe200078e020b */
[----:B------:R-:W-:Y:S02]  /*0b90*/  IADD3 R2, PT, PT, R3, R2, R4 ;  /* 0x0000000203027210 */ /* 0x000fe40007ffe004 */
[----:B------:R-:W-:Y:S01]  /*0ba0*/  PRMT R3, R24, 0x7610, R3 ;  /* 0x0000761018037816 */ /* 0x000fe20000000003 */
[----:B------:R-:W-:Y:S01]  /*0bb0*/  IMAD.IADD R0, R0, 0x1, R5 ;  /* 0x0000000100007824 */ /* 0x000fe200078e0205 */
[----:B------:R-:W-:-:S04]  /*0bc0*/  PRMT R4, R6, 0x7710, RZ ;  /* 0x0000771006047816 */ /* 0x000fc800000000ff */
[----:B------:R-:W-:-:S05]  /*0bd0*/  IADD3 R3, PT, PT, R2, R3, R4 ;  /* 0x0000000302037210 */ /* 0x000fca0007ffe004 */
[----:B------:R1:W-:Y:S02]  /*0be0*/  STS.U8 [R0], R3 ;  /* 0x0000000300007388 */ /* 0x0003e40000000000 */
.L_x_1:
[----:B------:R-:W-:Y:S05]  /*0bf0*/  BSYNC.RECONVERGENT B0 ;  /* 0x0000000000007941 */ /* 0x000fea0003800200 */
.L_x_0:
[----:B------:R-:W-:Y:S06]  /*0c00*/  BAR.SYNC.DEFER_BLOCKING 0x0 ;  /* 0x0000000000007b1d */ /* 0x000fec0000010000 */
[----:B------:R-:W-:Y:S05]  /*0c10*/  @P2 EXIT ;  /* 0x000000000000294d */ /* 0x000fea0003800000 */
[----:B01----:R-:W0:Y:S01]  /*0c20*/  LDC.64 R2, c[0x0][0x390] ;  /* 0x0000e400ff027b82 */ /* 0x003e220000000a00 */
[C---:B------:R-:W-:Y:S01]  /*0c30*/  IMAD R0, R13.reuse, UR13, RZ ;  /* 0x0000000d0d007c24 */ /* 0x040fe2000f8e02ff */
[----:B------:R-:W-:Y:S01]  /*0c40*/  UIADD3 UR4, UPT, UPT, UR4, 0xd0, URZ ;  /* 0x000000d004047890 */ /* 0x000fe2000fffe0ff */
[----:B------:R-:W-:Y:S02]  /*0c50*/  IMAD.MOV.U32 R15, RZ, RZ, 0x1 ;  /* 0x00000001ff0f7424 */ /* 0x000fe400078e00ff */
[----:B------:R-:W-:Y:S01]  /*0c60*/  IMAD R13, R13, UR8, RZ ;  /* 0x000000080d0d7c24 */ /* 0x000fe2000f8e02ff */
[----:B------:R-:W-:Y:S01]  /*0c70*/  LEA.HI R0, R0, UR12, RZ, 0x1e ;  /* 0x0000000c00007c11 */ /* 0x000fe2000f8ff0ff */
[----:B------:R-:W-:Y:S01]  /*0c80*/  IMAD.MOV.U32 R5, RZ, RZ, 0xc ;  /* 0x0000000cff057424 */ /* 0x000fe200078e00ff */
[----:B------:R-:W-:Y:S01]  /*0c90*/  ULEA UR4, UR6, UR4, 0x18 ;  /* 0x0000000406047291 */ /* 0x000fe2000f8ec0ff */
[----:B------:R-:W-:Y:S01]  /*0ca0*/  IMAD.MOV.U32 R4, RZ, RZ, -0x3 ;  /* 0xfffffffdff047424 */ /* 0x000fe200078e00ff */
[----:B------:R-:W-:Y:S01]  /*0cb0*/  LEA.HI.SX32 R13, R13, UR7, 0x1e ;  /* 0x000000070d0d7c11 */ /* 0x000fe2000f8ff2ff */
[----:B------:R-:W-:-:S02]  /*0cc0*/  IMAD R7, R0, 0x3, RZ ;  /* 0x0000000300077824 */ /* 0x000fc400078e02ff */
[----:B------:R-:W-:Y:S02]  /*0cd0*/  IMAD.MOV.U32 R0, RZ, RZ, 0x1000 ;  /* 0x00001000ff007424 */ /* 0x000fe400078e00ff */
[C---:B------:R-:W-:Y:S02]  /*0ce0*/  VIADD R9, R7.reuse, 0x1 ;  /* 0x0000000107097836 */ /* 0x040fe40000000000 */
[----:B------:R-:W-:Y:S02]  /*0cf0*/  VIADD R11, R7, 0x2 ;  /* 0x00000002070b7836 */ /* 0x000fe40000000000 */
[----:B------:R-:W-:Y:S02]  /*0d00*/  IMAD R13, R13, 0x3, RZ ;  /* 0x000000030d0d7824 */ /* 0x000fe400078e02ff */
[----:B0-----:R-:W-:-:S04]  /*0d10*/  IMAD.WIDE.U32 R6, R7, 0x4, R2 ;  /* 0x0000000407067825 */ /* 0x001fc800078e0002 */
[--C-:B------:R-:W-:Y:S01]  /*0d20*/  IMAD.WIDE.U32 R8, R9, 0x4, R2.reuse ;  /* 0x0000000409087825 */ /* 0x100fe200078e0002 */
[----:B------:R0:W-:Y:S03]  /*0d30*/  STG.E desc[UR10][R6.64], RZ ;  /* 0x000000ff06007986 */ /* 0x0001e6000c10190a */
[--C-:B------:R-:W-:Y:S01]  /*0d40*/  IMAD.WIDE.U32 R10, R11, 0x4, R2.reuse ;  /* 0x000000040b0a7825 */ /* 0x100fe200078e0002 */
[----:B------:R0:W-:Y:S03]  /*0d50*/  STG.E desc[UR10][R8.64], RZ ;  /* 0x000000ff08007986 */ /* 0x0001e6000c10190a */
[----:B------:R-:W-:Y:S01]  /*0d60*/  IMAD.WIDE R2, R13, 0x4, R2 ;  /* 0x000000040d027825 */ /* 0x000fe200078e0202 */
[----:B------:R0:W-:Y:S06]  /*0d70*/  STG.E desc[UR10][R10.64], R15 ;  /* 0x0000000f0a007986 */ /* 0x0001ec000c10190a */
.L_x_2:
[----:B0---4-:R0:W1:Y:S01]  /*0d80*/  LDS.U8 R7, [R5+UR4+-0xc] ;  /* 0xfffff40405077984 */ /* 0x0110620008000000 */
[----:B------:R-:W-:-:S05]  /*0d90*/  VIADD R6, R5, UR4 ;  /* 0x0000000405067c36 */ /* 0x000fca0008000000 */
[----:B------:R-:W2:Y:S01]  /*0da0*/  LDS.U8 R9, [R6+-0x7] ;  /* 0xfffff90006097984 */ /* 0x000ea20000000000 */
[----:B0-----:R-:W-:-:S03]  /*0db0*/  VIADD R5, R5, 0x19 ;  /* 0x0000001905057836 */ /* 0x001fc60000000000 */
[----:B------:R-:W0:Y:S04]  /*0dc0*/  LDS.U8 R11, [R6+-0x2] ;  /* 0xfffffe00060b7984 */ /* 0x000e280000000000 */
[----:B------:R-:W3:Y:S04]  /*0dd0*/  LDS.U8 R13, [R6+0x3] ;  /* 0x00000300060d7984 */ /* 0x000ee80000000000 */
[----:B------:R-:W-:Y:S04]  /*0de0*/  LDS.U8 R15, [R6+0x4] ;  /* 0x00000400060f7984 */ /* 0x000fe80000000000 */
[----:B------:R-:W-:Y:S04]  /*0df0*/  LDS.U8 R17, [R6+0x9] ;  /* 0x0000090006117984 */ /* 0x000fe80000000000 */
[----:B------:R-:W-:Y:S01]  /*0e00*/  LDS.U8 R19, [R6+-0xa] ;  /* 0xfffff60006137984 */ /* 0x000fe20000000000 */
[----:B-1----:R-:W-:-:S13]  /*0e10*/  ISETP.GT.AND P3, PT, R0, R7, PT ;  /* 0x000000070000720c */ /* 0x002fda0003f64270 */
[----:B------:R-:W-:Y:S02]  /*0e20*/  @P3 IMAD.MOV.U32 R0, RZ, RZ, R7 ;  /* 0x000000ffff003224 */ /* 0x000fe400078e0007 */
[----:B------:R-:W1:Y:S03]  /*0e30*/  LDS.U8 R7, [R6+0x8] ;  /* 0x0000080006077984 */ /* 0x000e660000000000 */
[----:B--2---:R-:W-:-:S13]  /*0e40*/  ISETP.GT.AND P2, PT, R0, R9, PT ;  /* 0x000000090000720c */ /* 0x004fda0003f44270 */
[----:B------:R-:W-:Y:S02]  /*0e50*/  @P2 IMAD.MOV.U32 R0, RZ, RZ, R9 ;  /* 0x000000ffff002224 */ /* 0x000fe400078e0009 */
[----:B------:R-:W2:Y:S01]  /*0e60*/  LDS.U8 R9, [R6+-0xb] ;  /* 0xfffff50006097984 */ /* 0x000ea20000000000 */
[----:B------:R-:W-:Y:S02]  /*0e70*/  @P2 IMAD.MOV.U32 R21, RZ, RZ, -0x2 ;  /* 0xfffffffeff152424 */ /* 0x000fe400078e00ff */
[----:B0-----:R-:W-:-:S13]  /*0e80*/  ISETP.GT.AND P6, PT, R0, R11, PT ;  /* 0x0000000b0000720c */ /* 0x001fda0003fc4270 */
[----:B------:R-:W-:Y:S02]  /*0e90*/  @P6 IMAD.MOV.U32 R0, RZ, RZ, R11 ;  /* 0x000000ffff006224 */ /* 0x000fe400078e000b */
[----:B------:R-:W0:Y:S03]  /*0ea0*/  LDS.U8 R11, [R6+-0x6] ;  /* 0xfffffa00060b7984 */ /* 0x000e260000000000 */
[----:B---3--:R-:W-:-:S13]  /*0eb0*/  ISETP.GT.AND P5, PT, R0, R13, PT ;  /* 0x0000000d0000720c */ /* 0x008fda0003fa4270 */
[----:B------:R-:W-:Y:S02]  /*0ec0*/  @P5 IMAD.MOV.U32 R0, RZ, RZ, R13 ;  /* 0x000000ffff005224 */ /* 0x000fe400078e000d */
[----:B------:R-:W3:Y:S01]  /*0ed0*/  LDS.U8 R13, [R6+-0x1] ;  /* 0xffffff00060d7984 */ /* 0x000ee20000000000 */
[----:B------:R-:W-:Y:S02]  /*0ee0*/  @P5 IMAD.MOV.U32 R23, RZ, RZ, 0x1 ;  /* 0x00000001ff175424 */ /* 0x000fe400078e00ff */
[----:B-1----:R-:W-:-:S13]  /*0ef0*/  ISETP.GT.AND P1, PT, R0, R7, PT ;  /* 0x000000070000720c */ /* 0x002fda0003f24270 */
[----:B------:R-:W-:Y:S02]  /*0f00*/  @P1 IMAD.MOV.U32 R0, RZ, RZ, R7 ;  /* 0x000000ffff001224 */ /* 0x000fe400078e0007 */
[----:B------:R-:W-:Y:S02]  /*0f10*/  VIADD R7, R4, 0x4 ;  /* 0x0000000404077836 */ /* 0x000fe40000000000 */
[----:B------:R-:W-:Y:S01]  /*0f20*/  @P1 IMAD.MOV.U32 R25, RZ, RZ, -0x2 ;  /* 0xfffffffeff191424 */ /* 0x000fe200078e00ff */
[----:B--2---:R-:W-:Y:S01]  /*0f30*/  ISETP.GT.AND P0, PT, R0, R9, PT ;  /* 0x000000090000720c */ /* 0x004fe20003f04270 */
[----:B------:R-:W-:Y:S01]  /*0f40*/  VIADD R4, R4, 0x1 ;  /* 0x0000000104047836 */ /* 0x000fe20000000000 */
[----:B------:R-:W-:Y:S04]  /*0f50*/  @P3 STG.E desc[UR10][R2.64+0x8], R7 ;  /* 0x0000080702003986 */ /* 0x000fe8000c10190a */
[----:B------:R-:W-:Y:S04]  /*0f60*/  @P2 STG.E desc[UR10][R2.64+0x8], R7 ;  /* 0x0000080702002986 */ /* 0x000fe8000c10190a */
[----:B------:R-:W-:Y:S03]  /*0f70*/  @P6 STG.E desc[UR10][R2.64+0x8], R7 ;  /* 0x0000080702006986 */ /* 0x000fe6000c10190a */
[----:B------:R-:W-:Y:S01]  /*0f80*/  @P0 IMAD.MOV.U32 R0, RZ, RZ, R9 ;  /* 0x000000ffff000224 */ /* 0x000fe200078e0009 */
[----:B------:R-:W-:Y:S01]  /*0f90*/  @P5 STG.E desc[UR10][R2.64+0x8], R7 ;  /* 0x0000080702005986 */ /* 0x000fe2000c10190a */
[----:B------:R-:W-:-:S03]  /*0fa0*/  @P3 IMAD.MOV.U32 R9, RZ, RZ, -0x2 ;  /* 0xfffffffeff093424 */ /* 0x000fc600078e00ff */
[----:B0-----:R-:W-:Y:S01]  /*0fb0*/  ISETP.GT.AND P4, PT, R0, R11, PT ;  /* 0x0000000b0000720c */ /* 0x001fe20003f84270 */
[----:B------:R-:W-:Y:S04]  /*0fc0*/  @P1 STG.E desc[UR10][R2.64+0x8], R7 ;  /* 0x0000080702001986 */ /* 0x000fe8000c10190a */
[----:B------:R-:W-:Y:S04]  /*0fd0*/  @P3 STG.E desc[UR10][R2.64], R9 ;  /* 0x0000000902003986 */ /* 0x000fe8000c10190a */
[----:B------:R0:W-:Y:S04]  /*0fe0*/  @P3 STG.E desc[UR10][R2.64+0x4], R9 ;  /* 0x0000040902003986 */ /* 0x0001e8000c10190a */
[----:B------:R-:W-:Y:S01]  /*0ff0*/  @P4 IMAD.MOV.U32 R0, RZ, RZ, R11 ;  /* 0x000000ffff004224 */ /* 0x000fe200078e000b */
[----:B------:R1:W-:Y:S01]  /*1000*/  @P2 STG.E desc[UR10][R2.64], R21 ;  /* 0x0000001502002986 */ /* 0x0003e2000c10190a */
[----:B------:R-:W-:-:S03]  /*1010*/  @P2 IMAD.MOV.U32 R11, RZ, RZ, -0x1 ;  /* 0xffffffffff0b2424 */ /* 0x000fc600078e00ff */
[----:B---3--:R-:W-:Y:S01]  /*1020*/  ISETP.GT.AND P3, PT, R0, R13, PT ;  /* 0x0000000d0000720c */ /* 0x008fe20003f64270 */
[----:B------:R-:W-:Y:S01]  /*1030*/  @P0 STG.E desc[UR10][R2.64+0x8], R7 ;  /* 0x0000080702000986 */ /* 0x000fe2000c10190a */
[----:B0-----:R-:W-:-:S03]  /*1040*/  @P6 IMAD.MOV.U32 R9, RZ, RZ, -0x2 ;  /* 0xfffffffeff096424 */ /* 0x001fc600078e00ff */
[----:B------:R-:W-:Y:S01]  /*1050*/  @P2 STG.E desc[UR10][R2.64+0x4], R11 ;  /* 0x0000040b02002986 */ /* 0x000fe2000c10190a */
[----:B-1----:R-:W-:-:S03]  /*1060*/  @P5 IMAD.MOV.U32 R21, RZ, RZ, -0x2 ;  /* 0xfffffffeff155424 */ /* 0x002fc600078e00ff */
[----:B------:R-:W-:Y:S04]  /*1070*/  @P6 STG.E desc[UR10][R2.64+0x4], RZ ;  /* 0x000004ff02006986 */ /* 0x000fe8000c10190a */
[----:B------:R-:W-:Y:S01]  /*1080*/  @P3 IMAD.MOV.U32 R0, RZ, RZ, R13 ;  /* 0x000000ffff003224 */ /* 0x000fe200078e000d */
[----:B------:R0:W-:Y:S04]  /*1090*/  @P6 STG.E desc[UR10][R2.64], R9 ;  /* 0x0000000902006986 */ /* 0x0001e8000c10190a */
[----:B------:R-:W-:Y:S01]  /*10a0*/  ISETP.GT.AND P2, PT, R0, R15, PT ;  /* 0x0000000f0000720c */ /* 0x000fe20003f44270 */
[----:B------:R-:W1:Y:S04]  /*10b0*/  LDS.U8 R13, [R6+-0x5] ;  /* 0xfffffb00060d7984 */ /* 0x000e680000000000 */
[----:B------:R2:W-:Y:S01]  /*10c0*/  @P5 STG.E desc[UR10][R2.64], R21 ;  /* 0x0000001502005986 */ /* 0x0005e2000c10190a */
[----:B0-----:R-:W-:-:S03]  /*10d0*/  @P1 IMAD.MOV.U32 R9, RZ, RZ, 0x2 ;  /* 0x00000002ff091424 */ /* 0x001fc600078e00ff */
[----:B------:R0:W-:Y:S04]  /*10e0*/  @P5 STG.E desc[UR10][R2.64+0x4], R23 ;  /* 0x0000041702005986 */ /* 0x0001e8000c10190a */
[----:B------:R-:W-:Y:S01]  /*10f0*/  @P2 IMAD.MOV.U32 R0, RZ, RZ, R15 ;  /* 0x000000ffff002224 */ /* 0x000fe200078e000f */
[----:B------:R-:W-:Y:S01]  /*1100*/  LDS.U8 R11, [R6+0x5] ;  /* 0x00000500060b7984 */ /* 0x000fe20000000000 */
[----:B--2---:R-:W-:-:S03]  /*1110*/  @P0 IMAD.MOV.U32 R21, RZ, RZ, -0x2 ;  /* 0xfffffffeff150424 */ /* 0x004fc600078e00ff */
[----:B------:R-:W-:Y:S01]  /*1120*/  ISETP.GT.AND P6, PT, R0, R17, PT ;  /* 0x000000110000720c */ /* 0x000fe20003fc4270 */
[----:B------:R-:W2:Y:S01]  /*1130*/  LDS.U8 R15, [R6] ;  /* 0x00000000060f7984 */ /* 0x000ea20000000000 */
[----:B0-----:R-:W-:-:S03]  /*1140*/  @P4 IMAD.MOV.U32 R23, RZ, RZ, -0x1 ;  /* 0xffffffffff174424 */ /* 0x001fc600078e00ff */
[----:B------:R-:W-:Y:S04]  /*1150*/  @P1 STG.E desc[UR10][R2.64], R25 ;  /* 0x0000001902001986 */ /* 0x000fe8000c10190a */
[----:B------:R-:W-:Y:S04]  /*1160*/  @P1 STG.E desc[UR10][R2.64+0x4], R9 ;  /* 0x0000040902001986 */ /* 0x000fe8000c10190a */
[----:B------:R-:W-:Y:S01]  /*1170*/  @P6 IMAD.MOV.U32 R0, RZ, RZ, R17 ;  /* 0x000000ffff006224 */ /* 0x000fe200078e0011 */
[----:B------:R0:W-:Y:S04]  /*1180*/  @P0 STG.E desc[UR10][R2.64+0x4], R21 ;  /* 0x0000041502000986 */ /* 0x0001e8000c10190a */
[----:B------:R-:W-:Y:S01]  /*1190*/  ISETP.GT.AND P5, PT, R0, R19, PT ;  /* 0x000000130000720c */ /* 0x000fe20003fa4270 */
[----:B------:R-:W3:Y:S04]  /*11a0*/  LDS.U8 R17, [R6+0xa] ;  /* 0x00000a0006117984 */ /* 0x000ee80000000000 */
[----:B------:R-:W4:Y:S01]  /*11b0*/  LDS.U8 R9, [R6+-0x9] ;  /* 0xfffff70006097984 */ /* 0x000f220000000000 */
[----:B0-----:R-:W-:-:S03]  /*11c0*/  @P2 IMAD.MOV.U32 R21, RZ, RZ, 0x1 ;  /* 0x00000001ff152424 */ /* 0x001fc600078e00ff */
[----:B------:R-:W-:Y:S04]  /*11d0*/  @P4 STG.E desc[UR10][R2.64+0x8], R7 ;  /* 0x0000080702004986 */ /* 0x000fe8000c10190a */
[----:B------:R-:W-:Y:S01]  /*11e0*/  @P5 IMAD.MOV.U32 R0, RZ, RZ, R19 ;  /* 0x000000ffff005224 */ /* 0x000fe200078e0013 */
[----:B------:R-:W-:Y:S01]  /*11f0*/  @P4 STG.E desc[UR10][R2.64+0x4], R23 ;  /* 0x0000041702004986 */ /* 0x000fe2000c10190a */
[----:B------:R-:W-:-:S03]  /*1200*/  @P0 IMAD.MOV.U32 R19, RZ, RZ, -0x1 ;  /* 0xffffffffff130424 */ /* 0x000fc600078e00ff */
[----:B-1----:R-:W-:Y:S01]  /*1210*/  ISETP.GT.AND P1, PT, R0, R13, PT ;  /* 0x0000000d0000720c */ /* 0x002fe20003f24270 */
[----:B------:R-:W-:Y:S04]  /*1220*/  @P3 STG.E desc[UR10][R2.64+0x4], RZ ;  /* 0x000004ff02003986 */ /* 0x000fe8000c10190a */
[----:B------:R0:W-:Y:S04]  /*1230*/  @P0 STG.E desc[UR10][R2.64], R19 ;  /* 0x0000001302000986 */ /* 0x0001e8000c10190a */
[----:B------:R1:W-:Y:S04]  /*1240*/  @P4 STG.E desc[UR10][R2.64], R23 ;  /* 0x0000001702004986 */ /* 0x0003e8000c10190a */
[----:B------:R-:W-:Y:S01]  /*1250*/  @P1 IMAD.MOV.U32 R0, RZ, RZ, R13 ;  /* 0x000000ffff001224 */ /* 0x000fe200078e000d */
[----:B------:R-:W-:Y:S01]  /*1260*/  @P3 STG.E desc[UR10][R2.64+0x8], R7 ;  /* 0x0000080702003986 */ /* 0x000fe2000c10190a */
[----:B0-----:R-:W-:-:S03]  /*1270*/  @P2 IMAD.MOV.U32 R19, RZ, RZ, -0x1 ;  /* 0xffffffffff132424 */ /* 0x001fc600078e00ff */
[----:B--2---:R-:W-:Y:S01]  /*1280*/  ISETP.GT.AND P0, PT, R0, R15, PT ;  /* 0x0000000f0000720c */ /* 0x004fe20003f04270 */
[----:B------:R-:W0:Y:S01]  /*1290*/  LDS.U8 R13, [R6+-0x4] ;  /* 0xfffffc00060d7984 */ /* 0x000e220000000000 */
[----:B-1----:R-:W-:-:S03]  /*12a0*/  @P6 IMAD.MOV.U32 R23, RZ, RZ, 0x2 ;  /* 0x00000002ff176424 */ /* 0x002fc600078e00ff */
[----:B------:R-:W-:Y:S04]  /*12b0*/  @P2 STG.E desc[UR10][R2.64+0x8], R7 ;  /* 0x0000080702002986 */ /* 0x000fe8000c10190a */
[----:B------:R-:W-:Y:S04]  /*12c0*/  @P2 STG.E desc[UR10][R2.64+0x4], R21 ;  /* 0x0000041502002986 */ /* 0x000fe8000c10190a */
[----:B------:R-:W-:Y:S01]  /*12d0*/  @P0 IMAD.MOV.U32 R0, RZ, RZ, R15 ;  /* 0x000000ffff000224 */ /* 0x000fe200078e000f */
[----:B------:R-:W-:Y:S01]  /*12e0*/  @P6 STG.E desc[UR10][R2.64+0x8], R7 ;  /* 0x0000080702006986 */ /* 0x000fe2000c10190a */
[----:B------:R-:W-:-:S03]  /*12f0*/  @P3 IMAD.MOV.U32 R15, RZ, RZ, -0x1 ;  /* 0xffffffffff0f3424 */ /* 0x000fc600078e00ff */
[----:B------:R-:W-:Y:S01]  /*1300*/  ISETP.GT.AND P4, PT, R0, R11, PT ;  /* 0x0000000b0000720c */ /* 0x000fe20003f84270 */
[----:B------:R-:W-:Y:S04]  /*1310*/  @P6 STG.E desc[UR10][R2.64+0x4], R23 ;  /* 0x0000041702006986 */ /* 0x000fe8000c10190a */
[----:B------:R-:W-:Y:S04]  /*1320*/  @P3 STG.E desc[UR10][R2.64], R15 ;  /* 0x0000000f02003986 */ /* 0x000fe8000c10190a */
[----:B------:R1:W-:Y:S04]  /*1330*/  @P2 STG.E desc[UR10][R2.64], R19 ;  /* 0x0000001302002986 */ /* 0x0003e8000c10190a */
[----:B------:R-:W-:Y:S01]  /*1340*/  @P4 IMAD.MOV.U32 R0, RZ, RZ, R11 ;  /* 0x000000ffff004224 */ /* 0x000fe200078e000b */
[----:B------:R-:W-:Y:S04]  /*1350*/  LDS.U8 R15, [R6+0x6] ;  /* 0x00000600060f7984 */ /* 0x000fe80000000000 */
[----:B---3--:R-:W-:Y:S01]  /*1360*/  ISETP.GT.AND P3, PT, R0, R17, PT ;  /* 0x000000110000720c */ /* 0x008fe20003f64270 */
[----:B------:R-:W2:Y:S01]  /*1370*/  LDS.U8 R11, [R6+0x1] ;  /* 0x00000100060b7984 */ /* 0x000ea20000000000 */
[----:B-1----:R-:W-:-:S03]  /*1380*/  @P5 IMAD.MOV.U32 R19, RZ, RZ, -0x2 ;  /* 0xfffffffeff135424 */ /* 0x002fc600078e00ff */
[----:B------:R-:W-:Y:S04]  /*1390*/  @P5 STG.E desc[UR10][R2.64+0x8], R7 ;  /* 0x0000080702005986 */ /* 0x000fe8000c10190a */
[----:B------:R1:W-:Y:S04]  /*13a0*/  @P5 STG.E desc[UR10][R2.64+0x4], R19 ;  /* 0x0000041302005986 */ /* 0x0003e8000c10190a */
[----:B------:R-:W-:Y:S01]  /*13b0*/  @P3 IMAD.MOV.U32 R0, RZ, RZ, R17 ;  /* 0x000000ffff003224 */ /* 0x000fe200078e0011 */
[----:B------:R-:W-:Y:S01]  /*13c0*/  @P1 STG.E desc[UR10][R2.64+0x8], R7 ;  /* 0x0000080702001986 */ /* 0x000fe2000c10190a */
[----:B------:R-:W-:-:S03]  /*13d0*/  @P6 IMAD.MOV.U32 R17, RZ, RZ, -0x1 ;  /* 0xffffffffff116424 */ /* 0x000fc600078e00ff */
[----:B----4-:R-:W-:Y:S01]  /*13e0*/  ISETP.GT.AND P2, PT, R0, R9, PT ;  /* 0x000000090000720c */ /* 0x010fe20003f44270 */
[----:B------:R-:W-:Y:S01]  /*13f0*/  @P0 STG.E desc[UR10][R2.64+0x8], R7 ;  /* 0x0000080702000986 */ /* 0x000fe2000c10190a */
[----:B-1----:R-:W-:-:S03]  /*1400*/  @P4 IMAD.MOV.U32 R19, RZ, RZ, 0x1 ;  /* 0x00000001ff134424 */ /* 0x002fc600078e00ff */
[----:B------:R1:W-:Y:S04]  /*1410*/  @P6 STG.E desc[UR10][R2.64], R17 ;  /* 0x0000001102006986 */ /* 0x0003e8000c10190a */
[----:B------:R-:W-:Y:S04]  /*1420*/  @P5 STG.E desc[UR10][R2.64], RZ ;  /* 0x000000ff02005986 */ /* 0x000fe8000c10190a */
[----:B------:R-:W-:Y:S01]  /*1430*/  @P2 IMAD.MOV.U32 R0, RZ, RZ, R9 ;  /* 0x000000ffff002224 */ /* 0x000fe200078e0009 */
[----:B------:R-:W-:Y:S01]  /*1440*/  @P1 STG.E desc[UR10][R2.64], RZ ;  /* 0x000000ff02001986 */ /* 0x000fe2000c10190a */
[----:B------:R-:W-:-:S02]  /*1450*/  @P2 IMAD.MOV.U32 R21, RZ, RZ, 0x1 ;  /* 0x00000001ff152424 */ /* 0x000fc400078e00ff */
[----:B-1----:R-:W-:Y:S01]  /*1460*/  @P1 IMAD.MOV.U32 R17, RZ, RZ, -0x1 ;  /* 0xffffffffff111424 */ /* 0x002fe200078e00ff */
[----:B0-----:R-:W-:Y:S01]  /*1470*/  ISETP.GT.AND P6, PT, R0, R13, PT ;  /* 0x0000000d0000720c */ /* 0x001fe20003fc4270 */
[----:B------:R-:W0:Y:S01]  /*1480*/  LDS.U8 R9, [R6+0xb] ;  /* 0x00000b0006097984 */ /* 0x000e220000000000 */
[----:B------:R-:W-:-:S03]  /*1490*/  @P2 IMAD.MOV.U32 R23, RZ, RZ, -0x2 ;  /* 0xfffffffeff172424 */ /* 0x000fc600078e00ff */
[----:B------:R1:W-:Y:S04]  /*14a0*/  @P1 STG.E desc[UR10][R2.64+0x4], R17 ;  /* 0x0000041102001986 */ /* 0x0003e8000c10190a */
[----:B------:R-:W-:Y:S04]  /*14b0*/  @P0 STG.E desc[UR10][R2.64], RZ ;  /* 0x000000ff02000986 */ /* 0x000fe8000c10190a */
[----:B------:R-:W-:Y:S01]  /*14c0*/  @P6 IMAD.MOV.U32 R0, RZ, RZ, R13 ;  /* 0x000000ffff006224 */ /* 0x000fe200078e000d */
[----:B------:R-:W-:Y:S01]  /*14d0*/  @P0 STG.E desc[UR10][R2.64+0x4], RZ ;  /* 0x000004ff02000986 */ /* 0x000fe2000c10190a */
[----:B-1----:R-:W-:-:S03]  /*14e0*/  @P3 IMAD.MOV.U32 R17, RZ, RZ, 0x2 ;  /* 0x00000002ff113424 */ /* 0x002fc600078e00ff */
[----:B--2---:R-:W-:Y:S01]  /*14f0*/  ISETP.GT.AND P5, PT, R0, R11, PT ;  /* 0x0000000b0000720c */ /* 0x004fe20003fa4270 */
[----:B------:R-:W1:Y:S04]  /*1500*/  LDS.U8 R13, [R6+-0x8] ;  /* 0xfffff800060d7984 */ /* 0x000e680000000000 */
[----:B------:R-:W-:Y:S04]  /*1510*/  @P4 STG.E desc[UR10][R2.64], RZ ;  /* 0x000000ff02004986 */ /* 0x000fe8000c10190a */
[----:B------:R-:W-:Y:S04]  /*1520*/  @P4 STG.E desc[UR10][R2.64+0x8], R7 ;  /* 0x0000080702004986 */ /* 0x000fe8000c10190a */
[----:B------:R-:W-:Y:S01]  /*1530*/  @P5 IMAD.MOV.U32 R0, RZ, RZ, R11 ;  /* 0x000000ffff005224 */ /* 0x000fe200078e000b */
[----:B------:R2:W-:Y:S04]  /*1540*/  @P4 STG.E desc[UR10][R2.64+0x4], R19 ;  /* 0x0000041302004986 */ /* 0x0005e8000c10190a */
[----:B------:R-:W-:Y:S01]  /*1550*/  ISETP.GT.AND P1, PT, R0, R15, PT ;  /* 0x0000000f0000720c */ /* 0x000fe20003f24270 */
[----:B------:R-:W3:Y:S04]  /*1560*/  LDS.U8 R11, [R6+-0x3] ;  /* 0xfffffd00060b7984 */ /* 0x000ee80000000000 */
[----:B------:R-:W-:Y:S04]  /*1570*/  @P3 STG.E desc[UR10][R2.64], RZ ;  /* 0x000000ff02003986 */ /* 0x000fe8000c10190a */
[----:B------:R-:W-:Y:S04]  /*1580*/  @P3 STG.E desc[UR10][R2.64+0x8], R7 ;  /* 0x0000080702003986 */ /* 0x000fe8000c10190a */
[----:B------:R-:W-:Y:S01]  /*1590*/  @P1 IMAD.MOV.U32 R0, RZ, RZ, R15 ;  /* 0x000000ffff001224 */ /* 0x000fe200078e000f */
[----:B------:R4:W-:Y:S01]  /*15a0*/  @P3 STG.E desc[UR10][R2.64+0x4], R17 ;  /* 0x0000041102003986 */ /* 0x0009e2000c10190a */
[----:B--2---:R-:W-:-:S03]  /*15b0*/  @P1 IMAD.MOV.U32 R19, RZ, RZ, 0x1 ;  /* 0x00000001ff131424 */ /* 0x004fc600078e00ff */
[----:B0-----:R-:W-:Y:S01]  /*15c0*/  ISETP.GT.AND P0, PT, R0, R9, PT ;  /* 0x000000090000720c */ /* 0x001fe20003f04270 */
[----:B------:R-:W0:Y:S04]  /*15d0*/  LDS.U8 R15, [R6+0x2] ;  /* 0x00000200060f7984 */ /* 0x000e280000000000 */
[----:B------:R2:W-:Y:S01]  /*15e0*/  @P2 STG.E desc[UR10][R2.64], R21 ;  /* 0x0000001502002986 */ /* 0x0005e2000c10190a */
[----:B----4-:R-:W-:-:S03]  /*15f0*/  @P6 IMAD.MOV.U32 R17, RZ, RZ, -0x1 ;  /* 0xffffffffff116424 */ /* 0x010fc600078e00ff */
[----:B------:R-:W-:Y:S04]  /*1600*/  @P2 STG.E desc[UR10][R2.64+0x8], R7 ;  /* 0x0000080702002986 */ /* 0x000fe8000c10190a */
[----:B------:R-:W-:Y:S01]  /*1610*/  @P0 IMAD.MOV.U32 R0, RZ, RZ, R9 ;  /* 0x000000ffff000224 */ /* 0x000fe200078e0009 */
[----:B------:R4:W-:Y:S01]  /*1620*/  @P2 STG.E desc[UR10][R2.64+0x4], R23 ;  /* 0x0000041702002986 */ /* 0x0009e2000c10190a */
[----:B--2---:R-:W-:-:S03]  /*1630*/  @P0 IMAD.MOV.U32 R21, RZ, RZ, 0x2 ;  /* 0x00000002ff150424 */ /* 0x004fc600078e00ff */
[----:B-1----:R-:W-:Y:S01]  /*1640*/  ISETP.GT.AND P4, PT, R0, R13, PT ;  /* 0x0000000d0000720c */ /* 0x002fe20003f84270 */
[----:B------:R-:W1:Y:S04]  /*1650*/  LDS.U8 R9, [R6+0x7] ;  /* 0x0000070006097984 */ /* 0x000e680000000000 */
[----:B------:R-:W-:Y:S04]  /*1660*/  @P6 STG.E desc[UR10][R2.64+0x8], R7 ;  /* 0x0000080702006986 */ /* 0x000fe8000c10190a */
[----:B------:R-:W-:Y:S04]  /*1670*/  @P6 STG.E desc[UR10][R2.64+0x4], R17 ;  /* 0x0000041102006986 */ /* 0x000fe8000c10190a */
[----:B------:R-:W-:Y:S01]  /*1680*/  @P4 IMAD.MOV.U32 R0, RZ, RZ, R13 ;  /* 0x000000ffff004224 */ /* 0x000fe200078e000d */
[----:B------:R-:W-:Y:S01]  /*1690*/  @P5 STG.E desc[UR10][R2.64+0x4], RZ ;  /* 0x000004ff02005986 */ /* 0x000fe2000c10190a */
[----:B----4-:R-:W-:-:S02]  /*16a0*/  @P4 IMAD.MOV.U32 R23, RZ, RZ, 0x2 ;  /* 0x00000002ff174424 */ /* 0x010fc400078e00ff */
[----:B------:R-:W-:Y:S01]  /*16b0*/  @P4 IMAD.MOV.U32 R25, RZ, RZ, -0x2 ;  /* 0xfffffffeff194424 */ /* 0x000fe200078e00ff */
[----:B---3--:R-:W-:Y:S01]  /*16c0*/  ISETP.GT.AND P3, PT, R0, R11, PT ;  /* 0x0000000b0000720c */ /* 0x008fe20003f64270 */
[----:B------:R-:W2:Y:S04]  /*16d0*/  LDS.U8 R13, [R6+0xc] ;  /* 0x00000c00060d7984 */ /* 0x000ea80000000000 */
[----:B------:R-:W-:Y:S04]  /*16e0*/  @P5 STG.E desc[UR10][R2.64+0x8], R7 ;  /* 0x0000080702005986 */ /* 0x000fe8000c10190a */
[----:B------:R-:W-:Y:S04]  /*16f0*/  @P1 STG.E desc[UR10][R2.64+0x4], R19 ;  /* 0x0000041302001986 */ /* 0x000fe8000c10190a */
[----:B------:R-:W-:Y:S01]  /*1700*/  @P3 IMAD.MOV.U32 R0, RZ, RZ, R11 ;  /* 0x000000ffff003224 */ /* 0x000fe200078e000b */
[----:B------:R-:W-:Y:S01]  /*1710*/  @P0 STG.E desc[UR10][R2.64+0x4], R21 ;  /* 0x0000041502000986 */ /* 0x000fe2000c10190a */
[----:B------:R-:W-:-:S03]  /*1720*/  @P6 IMAD.MOV.U32 R11, RZ, RZ, 0x1 ;  /* 0x00000001ff0b6424 */ /* 0x000fc600078e00ff */
[----:B0-----:R-:W-:Y:S01]  /*1730*/  ISETP.GT.AND P2, PT, R0, R15, PT ;  /* 0x0000000f0000720c */ /* 0x001fe20003f44270 */
[----:B------:R-:W-:Y:S04]  /*1740*/  @P1 STG.E desc[UR10][R2.64+0x8], R7 ;  /* 0x0000080702001986 */ /* 0x000fe8000c10190a */
[----:B------:R0:W-:Y:S04]  /*1750*/  @P6 STG.E desc[UR10][R2.64], R11 ;  /* 0x0000000b02006986 */ /* 0x0001e8000c10190a */
[----:B------:R-:W-:Y:S04]  /*1760*/  @P0 STG.E desc[UR10][R2.64+0x8], R7 ;  /* 0x0000080702000986 */ /* 0x000fe8000c10190a */
[----:B------:R-:W-:Y:S01]  /*1770*/  @P2 IMAD.MOV.U32 R0, RZ, RZ, R15 ;  /* 0x000000ffff002224 */ /* 0x000fe200078e000f */
[----:B------:R-:W-:Y:S01]  /*1780*/  @P4 STG.E desc[UR10][R2.64+0x4], R25 ;  /* 0x0000041902004986 */ /* 0x000fe2000c10190a */
[----:B------:R-:W-:-:S02]  /*1790*/  @P5 IMAD.MOV.U32 R15, RZ, RZ, 0x1 ;  /* 0x00000001ff0f5424 */ /* 0x000fc400078e00ff */
[----:B0-----:R-:W-:Y:S01]  /*17a0*/  @P0 IMAD.MOV.U32 R11, RZ, RZ, 0x1 ;  /* 0x00000001ff0b0424 */ /* 0x001fe200078e00ff */
[----:B-1----:R-:W-:Y:S01]  /*17b0*/  ISETP.GT.AND P6, PT, R0, R9, PT ;  /* 0x000000090000720c */ /* 0x002fe20003fc4270 */
[----:B------:R-:W-:Y:S01]  /*17c0*/  @P2 IMAD.MOV.U32 R17, RZ, RZ, 0x2 ;  /* 0x00000002ff112424 */ /* 0x000fe200078e00ff */
[----:B------:R0:W-:Y:S04]  /*17d0*/  @P5 STG.E desc[UR10][R2.64], R15 ;  /* 0x0000000f02005986 */ /* 0x0001e8000c10190a */
[----:B------:R1:W-:Y:S04]  /*17e0*/  @P1 STG.E desc[UR10][R2.64], R19 ;  /* 0x0000001302001986 */ /* 0x0003e8000c10190a */
[----:B------:R3:W-:Y:S01]  /*17f0*/  @P0 STG.E desc[UR10][R2.64], R11 ;  /* 0x0000000b02000986 */ /* 0x0007e2000c10190a */
[----:B------:R-:W-:-:S02]  /*1800*/  ISETP.NE.AND P0, PT, R5, 0x57, PT ;  /* 0x000000570500780c */ /* 0x000fc40003f05270 */
[----:B------:R-:W-:Y:S01]  /*1810*/  @P6 IMAD.MOV.U32 R0, RZ, RZ, R9 ;  /* 0x000000ffff006224 */ /* 0x000fe200078e0009 */
[----:B------:R4:W-:Y:S01]  /*1820*/  @P4 STG.E desc[UR10][R2.64], R23 ;  /* 0x0000001702004986 */ /* 0x0009e2000c10190a */
[----:B------:R-:W-:Y:S02]  /*1830*/  @P3 IMAD.MOV.U32 R9, RZ, RZ, 0x2 ;  /* 0x00000002ff093424 */ /* 0x000fe400078e00ff */
[----:B0-----:R-:W-:Y:S01]  /*1840*/  @P3 IMAD.MOV.U32 R15, RZ, RZ, -0x1 ;  /* 0xffffffffff0f3424 */ /* 0x001fe200078e00ff */
[----:B--2---:R-:W-:Y:S01]  /*1850*/  ISETP.GT.AND P5, PT, R0, R13, PT ;  /* 0x0000000d0000720c */ /* 0x004fe20003fa4270 */
[----:B-1----:R-:W-:Y:S01]  /*1860*/  @P6 IMAD.MOV.U32 R19, RZ, RZ, 0x2 ;  /* 0x00000002ff136424 */ /* 0x002fe200078e00ff */
[----:B------:R4:W-:Y:S01]  /*1870*/  @P4 STG.E desc[UR10][R2.64+0x8], R7 ;  /* 0x0000080702004986 */ /* 0x0009e2000c10190a */
[----:B---3--:R-:W-:-:S03]  /*1880*/  @P6 IMAD.MOV.U32 R11, RZ, RZ, 0x1 ;  /* 0x00000001ff0b6424 */ /* 0x008fc600078e00ff */
[----:B------:R4:W-:Y:S04]  /*1890*/  @P3 STG.E desc[UR10][R2.64], R9 ;  /* 0x0000000902003986 */ /* 0x0009e8000c10190a */
[----:B------:R4:W-:Y:S03]  /*18a0*/  @P3 STG.E desc[UR10][R2.64+0x4], R15 ;  /* 0x0000040f02003986 */ /* 0x0009e6000c10190a */
[----:B------:R-:W-:Y:S01]  /*18b0*/  @P5 IMAD.MOV.U32 R21, RZ, RZ, 0x2 ;  /* 0x00000002ff155424 */ /* 0x000fe200078e00ff */
[----:B------:R4:W-:Y:S01]  /*18c0*/  @P3 STG.E desc[UR10][R2.64+0x8], R7 ;  /* 0x0000080702003986 */ /* 0x0009e2000c10190a */
[----:B------:R-:W-:-:S03]  /*18d0*/  @P5 IMAD.MOV.U32 R0, RZ, RZ, R13 ;  /* 0x000000ffff005224 */ /* 0x000fc600078e000d */
[----:B------:R4:W-:Y:S04]  /*18e0*/  @P2 STG.E desc[UR10][R2.64], R17 ;  /* 0x0000001102002986 */ /* 0x0009e8000c10190a */
[----:B------:R4:W-:Y:S04]  /*18f0*/  @P2 STG.E desc[UR10][R2.64+0x4], RZ ;  /* 0x000004ff02002986 */ /* 0x0009e8000c10190a */
[----:B------:R4:W-:Y:S04]  /*1900*/  @P2 STG.E desc[UR10][R2.64+0x8], R7 ;  /* 0x0000080702002986 */ /* 0x0009e8000c10190a */
[----:B------:R4:W-:Y:S04]  /*1910*/  @P6 STG.E desc[UR10][R2.64], R19 ;  /* 0x0000001302006986 */ /* 0x0009e8000c10190a */
[----:B------:R4:W-:Y:S04]  /*1920*/  @P6 STG.E desc[UR10][R2.64+0x4], R11 ;  /* 0x0000040b02006986 */ /* 0x0009e8000c10190a */
[----:B------:R4:W-:Y:S04]  /*1930*/  @P6 STG.E desc[UR10][R2.64+0x8], R7 ;  /* 0x0000080702006986 */ /* 0x0009e8000c10190a */
[----:B------:R4:W-:Y:S04]  /*1940*/  @P5 STG.E desc[UR10][R2.64+0x8], R7 ;  /* 0x0000080702005986 */ /* 0x0009e8000c10190a */
[----:B------:R4:W-:Y:S04]  /*1950*/  @P5 STG.E desc[UR10][R2.64], R21 ;  /* 0x0000001502005986 */ /* 0x0009e8000c10190a */
[----:B------:R4:W-:Y:S01]  /*1960*/  @P5 STG.E desc[UR10][R2.64+0x4], R21 ;  /* 0x0000041502005986 */ /* 0x0009e2000c10190a */
[----:B------:R-:W-:Y:S05]  /*1970*/  @P0 BRA `(.L_x_2) ;  /* 0xfffffff400000947 */ /* 0x000fea000383ffff */
[----:B------:R-:W-:Y:S05]  /*1980*/  EXIT ;  /* 0x000000000000794d */ /* 0x000fea0003800000 */
.L_x_3:
[----:B------:R-:W-:-:S00]  /*1990*/  BRA `(.L_x_3) ;  /* 0xfffffffc00fc7947 */ /* 0x000fc0000383ffff */
[----:B------:R-:W-:-:S00]  /*19a0*/  NOP ;  /* 0x0000000000007918 */ /* 0x000fc00000000000 */
        /* <DEDUP_REMOVED lines=13> */
.L_x_4:


//--------------------- .nv.shared._Z23d_generate_mv_one_framePhS_Piii --------------------------
	.section	.nv.shared._Z23d_generate_mv_one_framePhS_Piii,"aw",@nobits
	.sectionflags	@""
.nv.shared._Z23d_generate_mv_one_framePhS_Piii:
	.zero		1307


//--------------------- .nv.shared.reserved.0     --------------------------
	.section	.nv.shared.reserved.0,"aw",@nobits
	.weak		__nv_reservedSMEM_offset_0_alias
	.size		__nv_reservedSMEM_offset_0_alias, 0, 64
	.other		__nv_reservedSMEM_offset_0_alias,@"STO_CUDA_RESERVED_SHARED STV_DEFAULT"
__nv_reservedSMEM_offset_0_alias:
	.zero		0
	.zero		64


//--------------------- .nv.constant0._Z23d_generate_mv_one_framePhS_Piii --------------------------
	.section	.nv.constant0._Z23d_generate_mv_one_framePhS_Piii,"a",@progbits
	.sectionflags	@""
	.align	4
.nv.constant0._Z23d_generate_mv_one_framePhS_Piii:
	.zero		928


//--------------------- SYMBOLS --------------------------

	.type		.nv.reservedSmem.offset0,@object
	.size		.nv.reservedSmem.offset0,0x4
	.type		.nv.reservedSmem.cap,@object
	.size		.nv.reservedSmem.cap,0x4
